//
// Generated by NVIDIA NVVM Compiler
//
// Compiler Build ID: CL-36424714
// Cuda compilation tools, release 13.0, V13.0.88
// Based on NVVM 20.0.0
//

.version 9.0
.target sm_100
.address_size 64

	// .globl	_Z12matMulKernelPfS_S_iPi
// _ZZ22matMulWithTilingKernelPfS_S_iPiE5Atile has been demoted
// _ZZ22matMulWithTilingKernelPfS_S_iPiE5Btile has been demoted

.visible .entry _Z12matMulKernelPfS_S_iPi(
	.param .u64 .ptr .align 1 _Z12matMulKernelPfS_S_iPi_param_0,
	.param .u64 .ptr .align 1 _Z12matMulKernelPfS_S_iPi_param_1,
	.param .u64 .ptr .align 1 _Z12matMulKernelPfS_S_iPi_param_2,
	.param .u32 _Z12matMulKernelPfS_S_iPi_param_3,
	.param .u64 .ptr .align 1 _Z12matMulKernelPfS_S_iPi_param_4
)
{
	.reg .pred 	%p<10>;
	.reg .b32 	%r<34>;
	.reg .b32 	%f<67>;
	.reg .b64 	%rd<76>;

	ld.param.u64 	%rd24, [_Z12matMulKernelPfS_S_iPi_param_0];
	ld.param.u64 	%rd25, [_Z12matMulKernelPfS_S_iPi_param_1];
	ld.param.u32 	%r4, [_Z12matMulKernelPfS_S_iPi_param_3];
	ld.param.u64 	%rd26, [_Z12matMulKernelPfS_S_iPi_param_4];
	cvta.to.global.u64 	%rd1, %rd26;
	cvta.to.global.u64 	%rd2, %rd25;
	cvta.to.global.u64 	%rd3, %rd24;
	mov.u32 	%r5, %ctaid.x;
	mov.u32 	%r6, %ntid.x;
	mov.u32 	%r7, %tid.x;
	mad.lo.s32 	%r1, %r5, %r6, %r7;
	mov.u32 	%r8, %ctaid.y;
	mov.u32 	%r9, %ntid.y;
	mov.u32 	%r10, %tid.y;
	mad.lo.s32 	%r11, %r8, %r9, %r10;
	max.s32 	%r12, %r1, %r11;
	setp.ge.s32 	%p1, %r12, %r4;
	@%p1 bra 	$L__BB0_13;
	cvt.u64.u32 	%rd4, %r4;
	mul.lo.s32 	%r13, %r4, %r11;
	cvt.u64.u32 	%rd5, %r13;
	cvt.s64.s32 	%rd6, %r1;
	setp.lt.u32 	%p2, %r4, 8;
	mov.f32 	%f66, 0f00000000;
	mov.b64 	%rd74, 0;
	@%p2 bra 	$L__BB0_4;
	and.b64  	%rd72, %rd4, 2147483640;
	shl.b64 	%rd28, %rd6, 2;
	add.s64 	%rd71, %rd2, %rd28;
	shl.b64 	%rd29, %rd5, 2;
	add.s64 	%rd30, %rd29, %rd3;
	add.s64 	%rd70, %rd30, 16;
	mov.f32 	%f66, 0f00000000;
$L__BB0_3:
	.pragma "nounroll";
	and.b64  	%rd74, %rd4, 2147483640;
	ld.global.f32 	%f16, [%rd70+-16];
	ld.global.f32 	%f17, [%rd71];
	fma.rn.f32 	%f18, %f16, %f17, %f66;
	atom.global.add.u32 	%r14, [%rd1], 2;
	ld.global.f32 	%f19, [%rd70+-12];
	shl.b64 	%rd31, %rd4, 2;
	add.s64 	%rd32, %rd71, %rd31;
	ld.global.f32 	%f20, [%rd32];
	fma.rn.f32 	%f21, %f19, %f20, %f18;
	atom.global.add.u32 	%r15, [%rd1], 2;
	ld.global.f32 	%f22, [%rd70+-8];
	add.s64 	%rd33, %rd32, %rd31;
	ld.global.f32 	%f23, [%rd33];
	fma.rn.f32 	%f24, %f22, %f23, %f21;
	atom.global.add.u32 	%r16, [%rd1], 2;
	ld.global.f32 	%f25, [%rd70+-4];
	add.s64 	%rd34, %rd33, %rd31;
	ld.global.f32 	%f26, [%rd34];
	fma.rn.f32 	%f27, %f25, %f26, %f24;
	atom.global.add.u32 	%r17, [%rd1], 2;
	ld.global.f32 	%f28, [%rd70];
	add.s64 	%rd35, %rd34, %rd31;
	ld.global.f32 	%f29, [%rd35];
	fma.rn.f32 	%f30, %f28, %f29, %f27;
	atom.global.add.u32 	%r18, [%rd1], 2;
	ld.global.f32 	%f31, [%rd70+4];
	add.s64 	%rd36, %rd35, %rd31;
	ld.global.f32 	%f32, [%rd36];
	fma.rn.f32 	%f33, %f31, %f32, %f30;
	atom.global.add.u32 	%r19, [%rd1], 2;
	ld.global.f32 	%f34, [%rd70+8];
	add.s64 	%rd37, %rd36, %rd31;
	ld.global.f32 	%f35, [%rd37];
	fma.rn.f32 	%f36, %f34, %f35, %f33;
	atom.global.add.u32 	%r20, [%rd1], 2;
	ld.global.f32 	%f37, [%rd70+12];
	add.s64 	%rd38, %rd37, %rd31;
	ld.global.f32 	%f38, [%rd38];
	fma.rn.f32 	%f66, %f37, %f38, %f36;
	atom.global.add.u32 	%r21, [%rd1], 2;
	add.s64 	%rd72, %rd72, -8;
	shl.b64 	%rd39, %rd4, 5;
	add.s64 	%rd71, %rd71, %rd39;
	add.s64 	%rd70, %rd70, 32;
	setp.ne.s64 	%p3, %rd72, 0;
	@%p3 bra 	$L__BB0_3;
$L__BB0_4:
	and.b32  	%r22, %r4, 7;
	setp.eq.s32 	%p4, %r22, 0;
	@%p4 bra 	$L__BB0_12;
	cvt.s64.s32 	%rd18, %r1;
	and.b64  	%rd40, %rd4, 7;
	add.s64 	%rd41, %rd40, -1;
	setp.lt.u64 	%p5, %rd41, 3;
	@%p5 bra 	$L__BB0_7;
	add.s64 	%rd42, %rd74, %rd5;
	shl.b64 	%rd43, %rd42, 2;
	add.s64 	%rd44, %rd3, %rd43;
	ld.global.f32 	%f40, [%rd44];
	mad.lo.s64 	%rd45, %rd74, %rd4, %rd18;
	shl.b64 	%rd46, %rd45, 2;
	add.s64 	%rd47, %rd2, %rd46;
	ld.global.f32 	%f41, [%rd47];
	fma.rn.f32 	%f42, %f40, %f41, %f66;
	atom.global.add.u32 	%r23, [%rd1], 2;
	ld.global.f32 	%f43, [%rd44+4];
	shl.b64 	%rd48, %rd4, 2;
	add.s64 	%rd49, %rd47, %rd48;
	ld.global.f32 	%f44, [%rd49];
	fma.rn.f32 	%f45, %f43, %f44, %f42;
	atom.global.add.u32 	%r24, [%rd1], 2;
	ld.global.f32 	%f46, [%rd44+8];
	add.s64 	%rd50, %rd49, %rd48;
	ld.global.f32 	%f47, [%rd50];
	fma.rn.f32 	%f48, %f46, %f47, %f45;
	atom.global.add.u32 	%r25, [%rd1], 2;
	ld.global.f32 	%f49, [%rd44+12];
	add.s64 	%rd51, %rd50, %rd48;
	ld.global.f32 	%f50, [%rd51];
	fma.rn.f32 	%f66, %f49, %f50, %f48;
	atom.global.add.u32 	%r26, [%rd1], 2;
	add.s64 	%rd74, %rd74, 4;
$L__BB0_7:
	and.b32  	%r27, %r4, 3;
	setp.eq.s32 	%p6, %r27, 0;
	@%p6 bra 	$L__BB0_12;
	setp.eq.s32 	%p7, %r27, 1;
	@%p7 bra 	$L__BB0_10;
	add.s64 	%rd52, %rd74, %rd5;
	shl.b64 	%rd53, %rd52, 2;
	add.s64 	%rd54, %rd3, %rd53;
	ld.global.f32 	%f52, [%rd54];
	mad.lo.s64 	%rd55, %rd74, %rd4, %rd18;
	shl.b64 	%rd56, %rd55, 2;
	add.s64 	%rd57, %rd2, %rd56;
	ld.global.f32 	%f53, [%rd57];
	fma.rn.f32 	%f54, %f52, %f53, %f66;
	atom.global.add.u32 	%r28, [%rd1], 2;
	ld.global.f32 	%f55, [%rd54+4];
	shl.b64 	%rd58, %rd4, 2;
	add.s64 	%rd59, %rd57, %rd58;
	ld.global.f32 	%f56, [%rd59];
	fma.rn.f32 	%f66, %f55, %f56, %f54;
	atom.global.add.u32 	%r29, [%rd1], 2;
	add.s64 	%rd74, %rd74, 2;
$L__BB0_10:
	and.b32  	%r30, %r4, 1;
	setp.eq.b32 	%p8, %r30, 1;
	not.pred 	%p9, %p8;
	@%p9 bra 	$L__BB0_12;
	add.s64 	%rd60, %rd74, %rd5;
	shl.b64 	%rd61, %rd60, 2;
	add.s64 	%rd62, %rd3, %rd61;
	ld.global.f32 	%f57, [%rd62];
	mad.lo.s64 	%rd63, %rd74, %rd4, %rd18;
	shl.b64 	%rd64, %rd63, 2;
	add.s64 	%rd65, %rd2, %rd64;
	ld.global.f32 	%f58, [%rd65];
	fma.rn.f32 	%f66, %f57, %f58, %f66;
	atom.global.add.u32 	%r31, [%rd1], 2;
$L__BB0_12:
	ld.param.u64 	%rd69, [_Z12matMulKernelPfS_S_iPi_param_2];
	cvt.u32.u64 	%r32, %rd5;
	add.s32 	%r33, %r32, %r1;
	cvta.to.global.u64 	%rd66, %rd69;
	mul.wide.s32 	%rd67, %r33, 4;
	add.s64 	%rd68, %rd66, %rd67;
	st.global.f32 	[%rd68], %f66;
$L__BB0_13:
	ret;

}
	// .globl	_Z22matMulWithTilingKernelPfS_S_iPi
.visible .entry _Z22matMulWithTilingKernelPfS_S_iPi(
	.param .u64 .ptr .align 1 _Z22matMulWithTilingKernelPfS_S_iPi_param_0,
	.param .u64 .ptr .align 1 _Z22matMulWithTilingKernelPfS_S_iPi_param_1,
	.param .u64 .ptr .align 1 _Z22matMulWithTilingKernelPfS_S_iPi_param_2,
	.param .u32 _Z22matMulWithTilingKernelPfS_S_iPi_param_3,
	.param .u64 .ptr .align 1 _Z22matMulWithTilingKernelPfS_S_iPi_param_4
)
{
	.reg .pred 	%p<9>;
	.reg .b32 	%r<32>;
	.reg .b32 	%f<57>;
	.reg .b64 	%rd<42>;
	// demoted variable
	.shared .align 4 .b8 _ZZ22matMulWithTilingKernelPfS_S_iPiE5Atile[1024];
	// demoted variable
	.shared .align 4 .b8 _ZZ22matMulWithTilingKernelPfS_S_iPiE5Btile[1024];
	ld.param.u64 	%rd21, [_Z22matMulWithTilingKernelPfS_S_iPi_param_1];
	ld.param.u32 	%r9, [_Z22matMulWithTilingKernelPfS_S_iPi_param_3];
	ld.param.u64 	%rd23, [_Z22matMulWithTilingKernelPfS_S_iPi_param_4];
	cvta.to.global.u64 	%rd1, %rd23;
	mov.u32 	%r10, %ctaid.x;
	mov.u32 	%r11, %ntid.x;
	mov.u32 	%r1, %tid.x;
	mad.lo.s32 	%r2, %r10, %r11, %r1;
	mov.u32 	%r12, %ctaid.y;
	mov.u32 	%r13, %ntid.y;
	mov.u32 	%r3, %tid.y;
	mad.lo.s32 	%r4, %r12, %r13, %r3;
	add.s32 	%r14, %r9, 30;
	setp.lt.u32 	%p1, %r14, 31;
	mov.f32 	%f56, 0f00000000;
	@%p1 bra 	$L__BB1_10;
	ld.param.u64 	%rd35, [_Z22matMulWithTilingKernelPfS_S_iPi_param_0];
	add.s32 	%r15, %r9, 15;
	shr.s32 	%r16, %r15, 31;
	shr.u32 	%r17, %r16, 28;
	add.s32 	%r18, %r15, %r17;
	shr.s32 	%r19, %r18, 4;
	cvt.u64.u32 	%rd37, %r1;
	cvt.s64.s32 	%rd3, %r9;
	shl.b32 	%r20, %r3, 6;
	mov.u32 	%r21, _ZZ22matMulWithTilingKernelPfS_S_iPiE5Atile;
	add.s32 	%r5, %r21, %r20;
	shl.b32 	%r22, %r1, 2;
	add.s32 	%r6, %r5, %r22;
	mul.lo.s32 	%r23, %r9, %r4;
	cvt.u64.u32 	%rd24, %r23;
	cvt.u64.u32 	%rd40, %r3;
	mov.u32 	%r24, _ZZ22matMulWithTilingKernelPfS_S_iPiE5Btile;
	add.s32 	%r8, %r24, %r22;
	add.s32 	%r7, %r8, %r20;
	cvt.s64.s32 	%rd25, %r2;
	max.u32 	%r25, %r19, 1;
	cvt.s64.s32 	%rd39, %r25;
	mad.lo.s64 	%rd26, %rd3, %rd40, %rd25;
	shl.b64 	%rd27, %rd26, 2;
	cvta.to.global.u64 	%rd28, %rd21;
	add.s64 	%rd41, %rd28, %rd27;
	mul.wide.s32 	%rd8, %r9, 64;
	add.s64 	%rd29, %rd37, %rd24;
	shl.b64 	%rd30, %rd29, 2;
	cvta.to.global.u64 	%rd31, %rd35;
	add.s64 	%rd38, %rd31, %rd30;
	mov.f32 	%f56, 0f00000000;
$L__BB1_2:
	setp.ge.s32 	%p2, %r4, %r9;
	@%p2 bra 	$L__BB1_5;
	setp.ge.u64 	%p3, %rd37, %rd3;
	@%p3 bra 	$L__BB1_5;
	ld.global.f32 	%f6, [%rd38];
	st.shared.f32 	[%r6], %f6;
	atom.global.add.u32 	%r27, [%rd1], 1;
	bra.uni 	$L__BB1_6;
$L__BB1_5:
	mov.b32 	%r26, 0;
	st.shared.u32 	[%r6], %r26;
$L__BB1_6:
	setp.ge.s32 	%p4, %r2, %r9;
	setp.ge.u64 	%p5, %rd40, %rd3;
	or.pred  	%p6, %p4, %p5;
	@%p6 bra 	$L__BB1_8;
	ld.global.f32 	%f7, [%rd41];
	st.shared.f32 	[%r7], %f7;
	atom.global.add.u32 	%r29, [%rd1], 1;
	bra.uni 	$L__BB1_9;
$L__BB1_8:
	mov.b32 	%r28, 0;
	st.shared.u32 	[%r7], %r28;
$L__BB1_9:
	bar.sync 	0;
	ld.shared.f32 	%f8, [%r5];
	ld.shared.f32 	%f9, [%r8];
	fma.rn.f32 	%f10, %f8, %f9, %f56;
	ld.shared.f32 	%f11, [%r5+4];
	ld.shared.f32 	%f12, [%r8+64];
	fma.rn.f32 	%f13, %f11, %f12, %f10;
	ld.shared.f32 	%f14, [%r5+8];
	ld.shared.f32 	%f15, [%r8+128];
	fma.rn.f32 	%f16, %f14, %f15, %f13;
	ld.shared.f32 	%f17, [%r5+12];
	ld.shared.f32 	%f18, [%r8+192];
	fma.rn.f32 	%f19, %f17, %f18, %f16;
	ld.shared.f32 	%f20, [%r5+16];
	ld.shared.f32 	%f21, [%r8+256];
	fma.rn.f32 	%f22, %f20, %f21, %f19;
	ld.shared.f32 	%f23, [%r5+20];
	ld.shared.f32 	%f24, [%r8+320];
	fma.rn.f32 	%f25, %f23, %f24, %f22;
	ld.shared.f32 	%f26, [%r5+24];
	ld.shared.f32 	%f27, [%r8+384];
	fma.rn.f32 	%f28, %f26, %f27, %f25;
	ld.shared.f32 	%f29, [%r5+28];
	ld.shared.f32 	%f30, [%r8+448];
	fma.rn.f32 	%f31, %f29, %f30, %f28;
	ld.shared.f32 	%f32, [%r5+32];
	ld.shared.f32 	%f33, [%r8+512];
	fma.rn.f32 	%f34, %f32, %f33, %f31;
	ld.shared.f32 	%f35, [%r5+36];
	ld.shared.f32 	%f36, [%r8+576];
	fma.rn.f32 	%f37, %f35, %f36, %f34;
	ld.shared.f32 	%f38, [%r5+40];
	ld.shared.f32 	%f39, [%r8+640];
	fma.rn.f32 	%f40, %f38, %f39, %f37;
	ld.shared.f32 	%f41, [%r5+44];
	ld.shared.f32 	%f42, [%r8+704];
	fma.rn.f32 	%f43, %f41, %f42, %f40;
	ld.shared.f32 	%f44, [%r5+48];
	ld.shared.f32 	%f45, [%r8+768];
	fma.rn.f32 	%f46, %f44, %f45, %f43;
	ld.shared.f32 	%f47, [%r5+52];
	ld.shared.f32 	%f48, [%r8+832];
	fma.rn.f32 	%f49, %f47, %f48, %f46;
	ld.shared.f32 	%f50, [%r5+56];
	ld.shared.f32 	%f51, [%r8+896];
	fma.rn.f32 	%f52, %f50, %f51, %f49;
	ld.shared.f32 	%f53, [%r5+60];
	ld.shared.f32 	%f54, [%r8+960];
	fma.rn.f32 	%f56, %f53, %f54, %f52;
	bar.sync 	0;
	add.s64 	%rd41, %rd41, %rd8;
	add.s64 	%rd40, %rd40, 16;
	add.s64 	%rd39, %rd39, -1;
	add.s64 	%rd38, %rd38, 64;
	add.s64 	%rd37, %rd37, 16;
	setp.ne.s64 	%p7, %rd39, 0;
	@%p7 bra 	$L__BB1_2;
$L__BB1_10:
	max.s32 	%r30, %r4, %r2;
	setp.ge.s32 	%p8, %r30, %r9;
	@%p8 bra 	$L__BB1_12;
	ld.param.u64 	%rd36, [_Z22matMulWithTilingKernelPfS_S_iPi_param_2];
	mad.lo.s32 	%r31, %r9, %r4, %r2;
	cvta.to.global.u64 	%rd32, %rd36;
	mul.wide.s32 	%rd33, %r31, 4;
	add.s64 	%rd34, %rd32, %rd33;
	st.global.f32 	[%rd34], %f56;
$L__BB1_12:
	ret;

}


// ===== COMPILED SASS (sm_100) =====

	.target	sm_100

	.elftype	@"ET_EXEC"


//--------------------- .note.nv.tkinfo           --------------------------
	.section	.note.nv.tkinfo,"",@"SHT_NOTE"
	.sectionflags	@"SHF_NOTE_NV_TKINFO"
	.tkinfo
        /*0018*/ 	.word	0x00000002
        /*0030*/ 	.string	""
        /*0030*/ 	.string	"ptxas"
        /*0030*/ 	.string	"Cuda compilation tools, release 13.0, V13.0.88"
        /*0030*/ 	.string	"Build cuda_13.0.r13.0/compiler.36424714_0"
        /*0030*/ 	.string	"-arch sm_100 -m 64 "



//--------------------- .note.nv.cuinfo           --------------------------
	.section	.note.nv.cuinfo,"",@"SHT_NOTE"
	.sectionflags	@"SHF_NOTE_NV_CUINFO"
        /*0018*/ 	.short	0x0002
        /*001a*/ 	.short	0x0064
        /*001c*/ 	.short	0x0082
	.zero		2


//--------------------- .nv.info                  --------------------------
	.section	.nv.info,"",@"SHT_CUDA_INFO"
	.align	4


	//----- nvinfo : EIATTR_REGCOUNT
	.align		4
        /*0000*/ 	.byte	0x04, 0x2f
        /*0002*/ 	.short	(.L_1 - .L_0)
	.align		4
.L_0:
        /*0004*/ 	.word	index@(_Z12matMulKernelPfS_S_iPi)
        /*0008*/ 	.word	0x00000020


	//----- nvinfo : EIATTR_FRAME_SIZE
	.align		4
.L_1:
        /*000c*/ 	.byte	0x04, 0x11
        /*000e*/ 	.short	(.L_3 - .L_2)
	.align		4
.L_2:
        /*0010*/ 	.word	index@(_Z12matMulKernelPfS_S_iPi)
        /*0014*/ 	.word	0x00000000


	//----- nvinfo : EIATTR_REGCOUNT
	.align		4
.L_3:
        /*0018*/ 	.byte	0x04, 0x2f
        /*001a*/ 	.short	(.L_5 - .L_4)
	.align		4
.L_4:
        /*001c*/ 	.word	index@(_Z22matMulWithTilingKernelPfS_S_iPi)
        /*0020*/ 	.word	0x0000001e


	//----- nvinfo : EIATTR_FRAME_SIZE
	.align		4
.L_5:
        /*0024*/ 	.byte	0x04, 0x11
        /*0026*/ 	.short	(.L_7 - .L_6)
	.align		4
.L_6:
        /*0028*/ 	.word	index@(_Z22matMulWithTilingKernelPfS_S_iPi)
        /*002c*/ 	.word	0x00000000


	//----- nvinfo : EIATTR_MIN_STACK_SIZE
	.align		4
.L_7:
        /*0030*/ 	.byte	0x04, 0x12
        /*0032*/ 	.short	(.L_9 - .L_8)
	.align		4
.L_8:
        /*0034*/ 	.word	index@(_Z22matMulWithTilingKernelPfS_S_iPi)
        /*0038*/ 	.word	0x00000000


	//----- nvinfo : EIATTR_MIN_STACK_SIZE
	.align		4
.L_9:
        /*003c*/ 	.byte	0x04, 0x12
        /*003e*/ 	.short	(.L_11 - .L_10)
	.align		4
.L_10:
        /*0040*/ 	.word	index@(_Z12matMulKernelPfS_S_iPi)
        /*0044*/ 	.word	0x00000000
.L_11:


//--------------------- .nv.compat                --------------------------
	.section	.nv.compat,"",@"SHT_CUDA_COMPAT_INFO"
	.align	4
        /*0000*/ 	.byte	0x02, 0x09, 0x00, 0x00, 0x02, 0x02, 0x01, 0x00, 0x02, 0x05, 0x05, 0x00, 0x03, 0x07, 0x01, 0x01
        /*0010*/ 	.byte	0x02, 0x03, 0x00, 0x00, 0x02, 0x06, 0x01, 0x00, 0x04, 0x0b, 0x08, 0x00, 0x09, 0x00, 0x00, 0x00
        /*0020*/ 	.byte	0x00, 0x00, 0x00, 0x00


//--------------------- .nv.info._Z22matMulWithTilingKernelPfS_S_iPi --------------------------
	.section	.nv.info._Z22matMulWithTilingKernelPfS_S_iPi,"",@"SHT_CUDA_INFO"
	.sectionflags	@""
	.align	4


	//----- nvinfo : EIATTR_CUDA_API_VERSION
	.align		4
        /*0000*/ 	.byte	0x04, 0x37
        /*0002*/ 	.short	(.L_13 - .L_12)
.L_12:
        /*0004*/ 	.word	0x00000082


	//----- nvinfo : EIATTR_KPARAM_INFO
	.align		4
.L_13:
        /*0008*/ 	.byte	0x04, 0x17
        /*000a*/ 	.short	(.L_15 - .L_14)
.L_14:
        /*000c*/ 	.word	0x00000000
        /*0010*/ 	.short	0x0004
        /*0012*/ 	.short	0x0020
        /*0014*/ 	.byte	0x00, 0xf5, 0x21, 0x00


	//----- nvinfo : EIATTR_KPARAM_INFO
	.align		4
.L_15:
        /*0018*/ 	.byte	0x04, 0x17
        /*001a*/ 	.short	(.L_17 - .L_16)
.L_16:
        /*001c*/ 	.word	0x00000000
        /*0020*/ 	.short	0x0003
        /*0022*/ 	.short	0x0018
        /*0024*/ 	.byte	0x00, 0xf0, 0x11, 0x00


	//----- nvinfo : EIATTR_KPARAM_INFO
	.align		4
.L_17:
        /*0028*/ 	.byte	0x04, 0x17
        /*002a*/ 	.short	(.L_19 - .L_18)
.L_18:
        /*002c*/ 	.word	0x00000000
        /*0030*/ 	.short	0x0002
        /*0032*/ 	.short	0x0010
        /*0034*/ 	.byte	0x00, 0xf5, 0x21, 0x00


	//----- nvinfo : EIATTR_KPARAM_INFO
	.align		4
.L_19:
        /*0038*/ 	.byte	0x04, 0x17
        /*003a*/ 	.short	(.L_21 - .L_20)
.L_20:
        /*003c*/ 	.word	0x00000000
        /*0040*/ 	.short	0x0001
        /*0042*/ 	.short	0x0008
        /*0044*/ 	.byte	0x00, 0xf5, 0x21, 0x00


	//----- nvinfo : EIATTR_KPARAM_INFO
	.align		4
.L_21:
        /*0048*/ 	.byte	0x04, 0x17
        /*004a*/ 	.short	(.L_23 - .L_22)
.L_22:
        /*004c*/ 	.word	0x00000000
        /*0050*/ 	.short	0x0000
        /*0052*/ 	.short	0x0000
        /*0054*/ 	.byte	0x00, 0xf5, 0x21, 0x00


	//----- nvinfo : EIATTR_SPARSE_MMA_MASK
	.align		4
.L_23:
        /*0058*/ 	.byte	0x03, 0x50
        /*005a*/ 	.short	0x0000


	//----- nvinfo : EIATTR_MAXREG_COUNT
	.align		4
        /*005c*/ 	.byte	0x03, 0x1b
        /*005e*/ 	.short	0x00ff


	//----- nvinfo : EIATTR_NUM_BARRIERS
	.align		4
        /*0060*/ 	.byte	0x02, 0x4c
        /*0062*/ 	.byte	0x01
	.zero		1


	//----- nvinfo : EIATTR_MERCURY_ISA_VERSION
	.align		4
        /*0064*/ 	.byte	0x03, 0x5f
        /*0066*/ 	.short	0x0101


	//----- nvinfo : EIATTR_INT_WARP_WIDE_INSTR_OFFSETS
	.align		4
        /*0068*/ 	.byte	0x04, 0x31
        /*006a*/ 	.short	(.L_25 - .L_24)


	//   ....[0]....
.L_24:
        /*006c*/ 	.word	0x000003b0


	//   ....[1]....
        /*0070*/ 	.word	0x000004d0


	//----- nvinfo : EIATTR_VRC_CTA_INIT_COUNT
	.align		4
.L_25:
        /*0074*/ 	.byte	0x02, 0x4a
	.zero		1
	.zero		1


	//----- nvinfo : EIATTR_EXIT_INSTR_OFFSETS
	.align		4
        /*0078*/ 	.byte	0x04, 0x1c
        /*007a*/ 	.short	(.L_27 - .L_26)


	//   ....[0]....
.L_26:
        /*007c*/ 	.word	0x000008a0


	//   ....[1]....
        /*0080*/ 	.word	0x000008f0


	//----- nvinfo : EIATTR_CRS_STACK_SIZE
	.align		4
.L_27:
        /*0084*/ 	.byte	0x04, 0x1e
        /*0086*/ 	.short	(.L_29 - .L_28)
.L_28:
        /*0088*/ 	.word	0x00000000


	//----- nvinfo : EIATTR_CBANK_PARAM_SIZE
	.align		4
.L_29:
        /*008c*/ 	.byte	0x03, 0x19
        /*008e*/ 	.short	0x0028


	//----- nvinfo : EIATTR_PARAM_CBANK
	.align		4
        /*0090*/ 	.byte	0x04, 0x0a
        /*0092*/ 	.short	(.L_31 - .L_30)
	.align		4
.L_30:
        /*0094*/ 	.word	index@(.nv.constant0._Z22matMulWithTilingKernelPfS_S_iPi)
        /*0098*/ 	.short	0x0380
        /*009a*/ 	.short	0x0028


	//----- nvinfo : EIATTR_SW_WAR
	.align		4
.L_31:
        /*009c*/ 	.byte	0x04, 0x36
        /*009e*/ 	.short	(.L_33 - .L_32)
.L_32:
        /*00a0*/ 	.word	0x00000008
.L_33:


//--------------------- .nv.info._Z12matMulKernelPfS_S_iPi --------------------------
	.section	.nv.info._Z12matMulKernelPfS_S_iPi,"",@"SHT_CUDA_INFO"
	.sectionflags	@""
	.align	4


	//----- nvinfo : EIATTR_CUDA_API_VERSION
	.align		4
        /*0000*/ 	.byte	0x04, 0x37
        /*0002*/ 	.short	(.L_35 - .L_34)
.L_34:
        /*0004*/ 	.word	0x00000082


	//----- nvinfo : EIATTR_KPARAM_INFO
	.align		4
.L_35:
        /*0008*/ 	.byte	0x04, 0x17
        /*000a*/ 	.short	(.L_37 - .L_36)
.L_36:
        /*000c*/ 	.word	0x00000000
        /*0010*/ 	.short	0x0004
        /*0012*/ 	.short	0x0020
        /*0014*/ 	.byte	0x00, 0xf5, 0x21, 0x00


	//----- nvinfo : EIATTR_KPARAM_INFO
	.align		4
.L_37:
        /*0018*/ 	.byte	0x04, 0x17
        /*001a*/ 	.short	(.L_39 - .L_38)
.L_38:
        /*001c*/ 	.word	0x00000000
        /*0020*/ 	.short	0x0003
        /*0022*/ 	.short	0x0018
        /*0024*/ 	.byte	0x00, 0xf0, 0x11, 0x00


	//----- nvinfo : EIATTR_KPARAM_INFO
	.align		4
.L_39:
        /*0028*/ 	.byte	0x04, 0x17
        /*002a*/ 	.short	(.L_41 - .L_40)
.L_40:
        /*002c*/ 	.word	0x00000000
        /*0030*/ 	.short	0x0002
        /*0032*/ 	.short	0x0010
        /*0034*/ 	.byte	0x00, 0xf5, 0x21, 0x00


	//----- nvinfo : EIATTR_KPARAM_INFO
	.align		4
.L_41:
        /*0038*/ 	.byte	0x04, 0x17
        /*003a*/ 	.short	(.L_43 - .L_42)
.L_42:
        /*003c*/ 	.word	0x00000000
        /*0040*/ 	.short	0x0001
        /*0042*/ 	.short	0x0008
        /*0044*/ 	.byte	0x00, 0xf5, 0x21, 0x00


	//----- nvinfo : EIATTR_KPARAM_INFO
	.align		4
.L_43:
        /*0048*/ 	.byte	0x04, 0x17
        /*004a*/ 	.short	(.L_45 - .L_44)
.L_44:
        /*004c*/ 	.word	0x00000000
        /*0050*/ 	.short	0x0000
        /*0052*/ 	.short	0x0000
        /*0054*/ 	.byte	0x00, 0xf5, 0x21, 0x00


	//----- nvinfo : EIATTR_SPARSE_MMA_MASK
	.align		4
.L_45:
        /*0058*/ 	.byte	0x03, 0x50
        /*005a*/ 	.short	0x0000


	//----- nvinfo : EIATTR_MAXREG_COUNT
	.align		4
        /*005c*/ 	.byte	0x03, 0x1b
        /*005e*/ 	.short	0x00ff


	//----- nvinfo : EIATTR_MERCURY_ISA_VERSION
	.align		4
        /*0060*/ 	.byte	0x03, 0x5f
        /*0062*/ 	.short	0x0101


	//----- nvinfo : EIATTR_INT_WARP_WIDE_INSTR_OFFSETS
	.align		4
        /*0064*/ 	.byte	0x04, 0x31
        /*0066*/ 	.short	(.L_47 - .L_46)


	//   ....[0]....
.L_46:
        /*0068*/ 	.word	0x00000280


	//   ....[1]....
        /*006c*/ 	.word	0x00000720


	//   ....[2]....
        /*0070*/ 	.word	0x00000a20


	//   ....[3]....
        /*0074*/ 	.word	0x00000c20


	//----- nvinfo : EIATTR_VRC_CTA_INIT_COUNT
	.align		4
.L_47:
        /*0078*/ 	.byte	0x02, 0x4a
	.zero		1
	.zero		1


	//----- nvinfo : EIATTR_EXIT_INSTR_OFFSETS
	.align		4
        /*007c*/ 	.byte	0x04, 0x1c
        /*007e*/ 	.short	(.L_49 - .L_48)


	//   ....[0]....
.L_48:
        /*0080*/ 	.word	0x000000c0


	//   ....[1]....
        /*0084*/ 	.word	0x00000d80


	//----- nvinfo : EIATTR_CBANK_PARAM_SIZE
	.align		4
.L_49:
        /*0088*/ 	.byte	0x03, 0x19
        /*008a*/ 	.short	0x0028


	//----- nvinfo : EIATTR_PARAM_CBANK
	.align		4
        /*008c*/ 	.byte	0x04, 0x0a
        /*008e*/ 	.short	(.L_51 - .L_50)
	.align		4
.L_50:
        /*0090*/ 	.word	index@(.nv.constant0._Z12matMulKernelPfS_S_iPi)
        /*0094*/ 	.short	0x0380
        /*0096*/ 	.short	0x0028


	//----- nvinfo : EIATTR_SW_WAR
	.align		4
.L_51:
        /*0098*/ 	.byte	0x04, 0x36
        /*009a*/ 	.short	(.L_53 - .L_52)
.L_52:
        /*009c*/ 	.word	0x00000008
.L_53:


//--------------------- .nv.callgraph             --------------------------
	.section	.nv.callgraph,"",@"SHT_CUDA_CALLGRAPH"
	.align	4
	.sectionentsize	8
	.align		4
        /*0000*/ 	.word	0x00000000
	.align		4
        /*0004*/ 	.word	0xffffffff
	.align		4
        /*0008*/ 	.word	0x00000000
	.align		4
        /*000c*/ 	.word	0xfffffffe
	.align		4
        /*0010*/ 	.word	0x00000000
	.align		4
        /*0014*/ 	.word	0xfffffffd
	.align		4
        /*0018*/ 	.word	0x00000000
	.align		4
        /*001c*/ 	.word	0xfffffffc


//--------------------- .text._Z22matMulWithTilingKernelPfS_S_iPi --------------------------
	.section	.text._Z22matMulWithTilingKernelPfS_S_iPi,"ax",@progbits
	.align	128
        .global         _Z22matMulWithTilingKernelPfS_S_iPi
        .type           _Z22matMulWithTilingKernelPfS_S_iPi,@function
        .size           _Z22matMulWithTilingKernelPfS_S_iPi,(.L_x_15 - _Z22matMulWithTilingKernelPfS_S_iPi)
        .other          _Z22matMulWithTilingKernelPfS_S_iPi,@"STO_CUDA_ENTRY STV_DEFAULT"
_Z22matMulWithTilingKernelPfS_S_iPi:
.text._Z22matMulWithTilingKernelPfS_S_iPi:
[----:B------:R-:W-:Y:S01]  /*0000*/  LDC R1, c[0x0][0x37c] ;  /* 0x0000df00ff017b82 */ /* 0x000fe20000000800 */
[----:B------:R-:W0:Y:S01]  /*0010*/  LDCU UR6, c[0x0][0x398] ;  /* 0x00007300ff0677ac */ /* 0x000e220008000800 */
[----:B------:R-:W1:Y:S06]  /*0020*/  S2R R9, SR_TID.X ;  /* 0x0000000000097919 */ /* 0x000e6c0000002100 */
[----:B------:R-:W1:Y:S01]  /*0030*/  LDC R22, c[0x0][0x360] ;  /* 0x0000d800ff167b82 */ /* 0x000e620000000800 */
[----:B------:R-:W-:Y:S01]  /*0040*/  IMAD.MOV.U32 R25, RZ, RZ, RZ ;  /* 0x000000ffff197224 */ /* 0x000fe200078e00ff */
[----:B------:R-:W2:Y:S01]  /*0050*/  LDCU.64 UR8, c[0x0][0x358] ;  /* 0x00006b00ff0877ac */ /* 0x000ea20008000a00 */
[----:B------:R-:W3:Y:S05]  /*0060*/  S2R R3, SR_TID.Y ;  /* 0x0000000000037919 */ /* 0x000eea0000002200 */
[----:B------:R-:W1:Y:S08]  /*0070*/  S2UR UR4, SR_CTAID.X ;  /* 0x00000000000479c3 */ /* 0x000e700000002500 */
[----:B------:R-:W3:Y:S01]  /*0080*/  S2UR UR5, SR_CTAID.Y ;  /* 0x00000000000579c3 */ /* 0x000ee20000002600 */
[----:B0-----:R-:W-:-:S04]  /*0090*/  IMAD.U32 R6, RZ, RZ, UR6 ;  /* 0x00000006ff067e24 */ /* 0x001fc8000f8e00ff */
[----:B------:R-:W-:-:S03]  /*00a0*/  VIADD R2, R6, 0x1e ;  /* 0x0000001e06027836 */ /* 0x000fc60000000000 */
[----:B------:R-:W3:Y:S02]  /*00b0*/  LDC R0, c[0x0][0x364] ;  /* 0x0000d900ff007b82 */ /* 0x000ee40000000800 */
[----:B------:R-:W-:Y:S01]  /*00c0*/  ISETP.GE.U32.AND P0, PT, R2, 0x1f, PT ;  /* 0x0000001f0200780c */ /* 0x000fe20003f06070 */
[----:B-1----:R-:W-:Y:S02]  /*00d0*/  IMAD R22, R22, UR4, R9 ;  /* 0x0000000416167c24 */ /* 0x002fe4000f8e0209 */
[----:B---3--:R-:W-:-:S10]  /*00e0*/  IMAD R19, R0, UR5, R3 ;  /* 0x0000000500137c24 */ /* 0x008fd4000f8e0203 */
[----:B--2---:R-:W-:Y:S05]  /*00f0*/  @!P0 BRA `(.L_x_0) ;  /* 0x0000000400e08947 */ /* 0x004fea0003800000 */
[----:B------:R-:W0:Y:S01]  /*0100*/  S2UR UR6, SR_CgaCtaId ;  /* 0x00000000000679c3 */ /* 0x000e220000008800 */
[----:B------:R-:W1:Y:S01]  /*0110*/  LDCU.128 UR12, c[0x0][0x380] ;  /* 0x00007000ff0c77ac */ /* 0x000e620008000c00 */
[--C-:B------:R-:W-:Y:S01]  /*0120*/  SHF.R.S32.HI R23, RZ, 0x1f, R22.reuse ;  /* 0x0000001fff177819 */ /* 0x100fe20000011416 */
[CC--:B------:R-:W-:Y:S01]  /*0130*/  IMAD R2, R19.reuse, R6.reuse, RZ ;  /* 0x0000000613027224 */ /* 0x0c0fe200078e02ff */
[----:B------:R-:W-:Y:S01]  /*0140*/  IADD3 R0, PT, PT, R6, 0xf, RZ ;  /* 0x0000000f06007810 */ /* 0x000fe20007ffe0ff */
[----:B------:R-:W-:Y:S01]  /*0150*/  UMOV UR4, 0x400 ;  /* 0x0000040000047882 */ /* 0x000fe20000000000 */
[-C--:B------:R-:W-:Y:S01]  /*0160*/  ISETP.GE.AND P1, PT, R19, R6.reuse, PT ;  /* 0x000000061300720c */ /* 0x080fe20003f26270 */
[----:B------:R-:W-:Y:S01]  /*0170*/  IMAD.WIDE.U32 R4, R3, R6, R22 ;  /* 0x0000000603047225 */ /* 0x000fe200078e0016 */
[----:B------:R-:W-:Y:S01]  /*0180*/  SHF.R.S32.HI R7, RZ, 0x1f, R6 ;  /* 0x0000001fff077819 */ /* 0x000fe20000011406 */
[----:B------:R-:W-:Y:S01]  /*0190*/  UIADD3 UR5, UPT, UPT, UR4, 0x400, URZ ;  /* 0x0000040004057890 */ /* 0x000fe2000fffe0ff */
[----:B------:R-:W2:Y:S01]  /*01a0*/  LDC R6, c[0x0][0x398] ;  /* 0x0000e600ff067b82 */ /* 0x000ea20000000800 */
[----:B------:R-:W-:Y:S01]  /*01b0*/  SHF.R.S32.HI R11, RZ, 0x1f, R0 ;  /* 0x0000001fff0b7819 */ /* 0x000fe20000011400 */
[----:B------:R-:W-:Y:S01]  /*01c0*/  HFMA2 R25, -RZ, RZ, 0, 0 ;  /* 0x00000000ff197431 */ /* 0x000fe200000001ff */
[----:B------:R-:W-:Y:S01]  /*01d0*/  IADD3 R2, P0, PT, R2, R9, RZ ;  /* 0x0000000902027210 */ /* 0x000fe20007f1e0ff */
[----:B------:R-:W-:Y:S01]  /*01e0*/  IMAD R21, R7, R3, RZ ;  /* 0x0000000307157224 */ /* 0x000fe200078e02ff */
[----:B------:R-:W-:Y:S01]  /*01f0*/  LEA.HI R11, R11, R0, RZ, 0x4 ;  /* 0x000000000b0b7211 */ /* 0x000fe200078f20ff */
[----:B------:R-:W-:-:S02]  /*0200*/  IMAD.MOV.U32 R0, RZ, RZ, RZ ;  /* 0x000000ffff007224 */ /* 0x000fc400078e00ff */
[----:B------:R-:W-:Y:S01]  /*0210*/  IMAD.X R13, RZ, RZ, RZ, P0 ;  /* 0x000000ffff0d7224 */ /* 0x000fe200000e06ff */
[C---:B-1----:R-:W-:Y:S01]  /*0220*/  LEA R12, P2, R2.reuse, UR12, 0x2 ;  /* 0x0000000c020c7c11 */ /* 0x042fe2000f8410ff */
[----:B------:R-:W-:Y:S01]  /*0230*/  IMAD.IADD R21, R5, 0x1, R21 ;  /* 0x0000000105157824 */ /* 0x000fe200078e0215 */
[----:B------:R-:W-:Y:S02]  /*0240*/  SHF.R.S32.HI R11, RZ, 0x4, R11 ;  /* 0x00000004ff0b7819 */ /* 0x000fe4000001140b */
[----:B------:R-:W-:Y:S01]  /*0250*/  LEA.HI.X R5, R2, UR13, R13, 0x2, P2 ;  /* 0x0000000d02057c11 */ /* 0x000fe200090f140d */
[----:B0-----:R-:W-:Y:S01]  /*0260*/  ULEA UR4, UR6, UR4, 0x18 ;  /* 0x0000000406047291 */ /* 0x001fe2000f8ec0ff */
[C---:B------:R-:W-:Y:S01]  /*0270*/  LEA R20, P0, R4.reuse, UR14, 0x2 ;  /* 0x0000000e04147c11 */ /* 0x040fe2000f8010ff */
[----:B------:R-:W-:Y:S01]  /*0280*/  ULEA UR5, UR6, UR5, 0x18 ;  /* 0x0000000506057291 */ /* 0x000fe2000f8ec0ff */
[----:B------:R-:W-:Y:S01]  /*0290*/  VIMNMX.U32 R14, PT, PT, R11, 0x1, !PT ;  /* 0x000000010b0e7848 */ /* 0x000fe20007fe0000 */
[----:B------:R-:W-:Y:S01]  /*02a0*/  IMAD.MOV.U32 R2, RZ, RZ, RZ ;  /* 0x000000ffff027224 */ /* 0x000fe200078e00ff */
[----:B------:R-:W-:-:S02]  /*02b0*/  LEA.HI.X R21, R4, UR15, R21, 0x2, P0 ;  /* 0x0000000f04157c11 */ /* 0x000fc400080f1415 */
[----:B------:R-:W-:Y:S02]  /*02c0*/  LEA R18, R3, UR4, 0x6 ;  /* 0x0000000403127c11 */ /* 0x000fe4000f8e30ff */
[C---:B------:R-:W-:Y:S02]  /*02d0*/  LEA R13, R9.reuse, UR5, 0x2 ;  /* 0x00000005090d7c11 */ /* 0x040fe4000f8e10ff */
[----:B------:R-:W-:Y:S01]  /*02e0*/  MOV R4, R9 ;  /* 0x0000000900047202 */ /* 0x000fe20000000f00 */
[----:B------:R-:W-:Y:S01]  /*02f0*/  IMAD R15, R9, 0x4, R18 ;  /* 0x00000004090f7824 */ /* 0x000fe200078e0212 */
[----:B------:R-:W-:Y:S01]  /*0300*/  SHF.R.S32.HI R17, RZ, 0x1f, R14 ;  /* 0x0000001fff117819 */ /* 0x000fe2000001140e */
[----:B------:R-:W-:-:S07]  /*0310*/  IMAD R16, R3, 0x40, R13 ;  /* 0x0000004003107824 */ /* 0x000fce00078e020d */
.L_x_7:
[----:B--2---:R-:W-:Y:S01]  /*0320*/  ISETP.GE.U32.AND P0, PT, R4, R6, PT ;  /* 0x000000060400720c */ /* 0x004fe20003f06070 */
[----:B------:R-:W-:Y:S03]  /*0330*/  BSSY.RECONVERGENT B0, `(.L_x_1) ;  /* 0x0000011000007945 */ /* 0x000fe60003800200 */
[----:B------:R-:W-:-:S04]  /*0340*/  ISETP.GE.U32.AND.EX P0, PT, R2, R7, PT, P0 ;  /* 0x000000070200720c */ /* 0x000fc80003f06100 */
[----:B------:R-:W-:-:S13]  /*0350*/  PLOP3.LUT P0, PT, P1, P0, PT, 0xf8, 0x8f ;  /* 0x00000000008f781c */ /* 0x000fda0000f01f70 */
[----:B-1----:R-:W-:Y:S05]  /*0360*/  @P0 BRA `(.L_x_2) ;  /* 0x0000000000300947 */ /* 0x002fea0003800000 */
[----:B------:R-:W0:Y:S01]  /*0370*/  S2R R24, SR_LANEID ;  /* 0x0000000000187919 */ /* 0x000e220000000000 */
[----:B------:R-:W-:Y:S01]  /*0380*/  MOV R8, R12 ;  /* 0x0000000c00087202 */ /* 0x000fe20000000f00 */
[----:B------:R-:W-:Y:S01]  /*0390*/  IMAD.MOV.U32 R9, RZ, RZ, R5 ;  /* 0x000000ffff097224 */ /* 0x000fe200078e0005 */
[----:B------:R-:W1:Y:S01]  /*03a0*/  LDC.64 R10, c[0x0][0x3a0] ;  /* 0x0000e800ff0a7b82 */ /* 0x000e620000000a00 */
[----:B------:R-:W-:-:S03]  /*03b0*/  VOTEU.ANY UR4, UPT, PT ;  /* 0x0000000000047886 */ /* 0x000fc600038e0100 */
[----:B------:R-:W2:Y:S01]  /*03c0*/  LDG.E R8, desc[UR8][R8.64] ;  /* 0x0000000808087981 */ /* 0x000ea2000c1e1900 */
[----:B------:R-:W-:Y:S02]  /*03d0*/  UFLO.U32 UR5, UR4 ;  /* 0x00000004000572bd */ /* 0x000fe400080e0000 */
[----:B------:R-:W1:Y:S04]  /*03e0*/  POPC R27, UR4 ;  /* 0x00000004001b7d09 */ /* 0x000e680008000000 */
[----:B0-----:R-:W-:-:S13]  /*03f0*/  ISETP.EQ.U32.AND P0, PT, R24, UR5, PT ;  /* 0x0000000518007c0c */ /* 0x001fda000bf02070 */
[----:B-1----:R0:W-:Y:S04]  /*0400*/  @P0 REDG.E.ADD.STRONG.GPU desc[UR8][R10.64], R27 ;  /* 0x0000001b0a00098e */ /* 0x0021e8000c12e108 */
[----:B--2---:R0:W-:Y:S01]  /*0410*/  STS [R15], R8 ;  /* 0x000000080f007388 */ /* 0x0041e20000000800 */
[----:B------:R-:W-:Y:S05]  /*0420*/  BRA `(.L_x_3) ;  /* 0x0000000000047947 */ /* 0x000fea0003800000 */
.L_x_2:
[----:B------:R1:W-:Y:S02]  /*0430*/  STS [R15], RZ ;  /* 0x000000ff0f007388 */ /* 0x0003e40000000800 */
.L_x_3:
[----:B------:R-:W-:Y:S05]  /*0440*/  BSYNC.RECONVERGENT B0 ;  /* 0x0000000000007941 */ /* 0x000fea0003800200 */
.L_x_1:
[----:B------:R-:W-:Y:S01]  /*0450*/  ISETP.GE.U32.AND P0, PT, R3, R6, PT ;  /* 0x000000060300720c */ /* 0x000fe20003f06070 */
[----:B------:R-:W-:Y:S03]  /*0460*/  BSSY.RECONVERGENT B0, `(.L_x_4) ;  /* 0x000000f000007945 */ /* 0x000fe60003800200 */
[----:B------:R-:W-:-:S04]  /*0470*/  ISETP.GE.U32.AND.EX P0, PT, R0, R7, PT, P0 ;  /* 0x000000070000720c */ /* 0x000fc80003f06100 */
[----:B------:R-:W-:-:S13]  /*0480*/  ISETP.GE.OR P0, PT, R22, R6, P0 ;  /* 0x000000061600720c */ /* 0x000fda0000706670 */
[----:B------:R-:W-:Y:S05]  /*0490*/  @P0 BRA `(.L_x_5) ;  /* 0x0000000000280947 */ /* 0x000fea0003800000 */
[----:B0-----:R-:W0:Y:S01]  /*04a0*/  S2R R10, SR_LANEID ;  /* 0x00000000000a7919 */ /* 0x001e220000000000 */
[----:B------:R-:W2:Y:S01]  /*04b0*/  LDC.64 R8, c[0x0][0x3a0] ;  /* 0x0000e800ff087b82 */ /* 0x000ea20000000a00 */
[----:B------:R-:W3:Y:S01]  /*04c0*/  LDG.E R11, desc[UR8][R20.64] ;  /* 0x00000008140b7981 */ /* 0x000ee2000c1e1900 */
[----:B------:R-:W-:Y:S02]  /*04d0*/  VOTEU.ANY UR4, UPT, PT ;  /* 0x0000000000047886 */ /* 0x000fe400038e0100 */
[----:B------:R-:W-:Y:S02]  /*04e0*/  UFLO.U32 UR5, UR4 ;  /* 0x00000004000572bd */ /* 0x000fe400080e0000 */
[----:B------:R-:W2:Y:S04]  /*04f0*/  POPC R27, UR4 ;  /* 0x00000004001b7d09 */ /* 0x000ea80008000000 */
[----:B0-----:R-:W-:-:S13]  /*0500*/  ISETP.EQ.U32.AND P0, PT, R10, UR5, PT ;  /* 0x000000050a007c0c */ /* 0x001fda000bf02070 */
[----:B--2---:R4:W-:Y:S04]  /*0510*/  @P0 REDG.E.ADD.STRONG.GPU desc[UR8][R8.64], R27 ;  /* 0x0000001b0800098e */ /* 0x0049e8000c12e108 */
[----:B---3--:R4:W-:Y:S01]  /*0520*/  STS [R16], R11 ;  /* 0x0000000b10007388 */ /* 0x0089e20000000800 */
[----:B------:R-:W-:Y:S05]  /*0530*/  BRA `(.L_x_6) ;  /* 0x0000000000047947 */ /* 0x000fea0003800000 */
.L_x_5:
[----:B------:R2:W-:Y:S02]  /*0540*/  STS [R16], RZ ;  /* 0x000000ff10007388 */ /* 0x0005e40000000800 */
.L_x_6:
[----:B------:R-:W-:Y:S05]  /*0550*/  BSYNC.RECONVERGENT B0 ;  /* 0x0000000000007941 */ /* 0x000fea0003800200 */
.L_x_4:
[----:B------:R-:W-:Y:S01]  /*0560*/  BAR.SYNC.DEFER_BLOCKING 0x0 ;  /* 0x0000000000007b1d */ /* 0x000fe20000010000 */
[----:B------:R-:W-:Y:S01]  /*0570*/  IADD3 R14, P0, PT, R14, -0x1, RZ ;  /* 0xffffffff0e0e7810 */ /* 0x000fe20007f1e0ff */
[----:B------:R-:W-:Y:S01]  /*0580*/  IMAD.WIDE R20, R6, 0x40, R20 ;  /* 0x0000004006147825 */ /* 0x000fe200078e0214 */
[----:B------:R-:W-:Y:S02]  /*0590*/  IADD3 R3, P2, PT, R3, 0x10, RZ ;  /* 0x0000001003037810 */ /* 0x000fe40007f5e0ff */
[----:B------:R-:W-:Y:S02]  /*05a0*/  IADD3.X R17, PT, PT, R17, -0x1, RZ, P0, !PT ;  /* 0xffffffff11117810 */ /* 0x000fe400007fe4ff */
[----:B------:R-:W-:Y:S01]  /*05b0*/  ISETP.NE.U32.AND P0, PT, R14, RZ, PT ;  /* 0x000000ff0e00720c */ /* 0x000fe20003f05070 */
[----:B------:R-:W-:Y:S01]  /*05c0*/  IMAD.X R0, RZ, RZ, R0, P2 ;  /* 0x000000ffff007224 */ /* 0x000fe200010e0600 */
[----:B------:R-:W-:Y:S02]  /*05d0*/  IADD3 R4, P4, PT, R4, 0x10, RZ ;  /* 0x0000001004047810 */ /* 0x000fe40007f9e0ff */
[----:B------:R-:W-:-:S02]  /*05e0*/  ISETP.NE.AND.EX P0, PT, R17, RZ, PT, P0 ;  /* 0x000000ff1100720c */ /* 0x000fc40003f05300 */
[----:B------:R-:W-:Y:S01]  /*05f0*/  IADD3 R12, P3, PT, R12, 0x40, RZ ;  /* 0x000000400c0c7810 */ /* 0x000fe20007f7e0ff */
[----:B------:R-:W-:-:S03]  /*0600*/  IMAD.X R2, RZ, RZ, R2, P4 ;  /* 0x000000ffff027224 */ /* 0x000fc600020e0602 */
[----:B------:R-:W-:Y:S01]  /*0610*/  IADD3.X R5, PT, PT, RZ, R5, RZ, P3, !PT ;  /* 0x00000005ff057210 */ /* 0x000fe20001ffe4ff */
[----:B------:R-:W-:Y:S04]  /*0620*/  LDS R26, [R13] ;  /* 0x000000000d1a7984 */ /* 0x000fe80000000800 */
[----:B0---4-:R-:W0:Y:S04]  /*0630*/  LDS.128 R8, [R18] ;  /* 0x0000000012087984 */ /* 0x011e280000000c00 */
[----:B------:R-:W3:Y:S01]  /*0640*/  LDS R24, [R13+0x40] ;  /* 0x000040000d187984 */ /* 0x000ee20000000800 */
[----:B0-----:R-:W-:-:S03]  /*0650*/  FFMA R25, R8, R26, R25 ;  /* 0x0000001a08197223 */ /* 0x001fc60000000019 */
[----:B------:R-:W0:Y:S01]  /*0660*/  LDS R26, [R13+0x80] ;  /* 0x000080000d1a7984 */ /* 0x000e220000000800 */
[----:B---3--:R-:W-:-:S03]  /*0670*/  FFMA R9, R24, R9, R25 ;  /* 0x0000000918097223 */ /* 0x008fc60000000019 */
[----:B------:R-:W3:Y:S04]  /*0680*/  LDS R8, [R13+0xc0] ;  /* 0x0000c0000d087984 */ /* 0x000ee80000000800 */
[----:B------:R-:W-:Y:S04]  /*0690*/  LDS R25, [R13+0x100] ;  /* 0x000100000d197984 */ /* 0x000fe80000000800 */
[----:B------:R-:W-:Y:S01]  /*06a0*/  LDS R24, [R13+0x140] ;  /* 0x000140000d187984 */ /* 0x000fe20000000800 */
[----:B0-----:R-:W-:-:S03]  /*06b0*/  FFMA R9, R26, R10, R9 ;  /* 0x0000000a1a097223 */ /* 0x001fc60000000009 */
[----:B------:R-:W-:Y:S01]  /*06c0*/  LDS R26, [R13+0x180] ;  /* 0x000180000d1a7984 */ /* 0x000fe20000000800 */
[----:B---3--:R-:W-:-:S03]  /*06d0*/  FFMA R27, R8, R11, R9 ;  /* 0x0000000b081b7223 */ /* 0x008fc60000000009 */
[----:B------:R-:W0:Y:S02]  /*06e0*/  LDS.128 R8, [R18+0x10] ;  /* 0x0000100012087984 */ /* 0x000e240000000c00 */
[----:B0-----:R-:W-:Y:S02]  /*06f0*/  FFMA R25, R8, R25, R27 ;  /* 0x0000001908197223 */ /* 0x001fe4000000001b */
[----:B------:R-:W0:Y:S02]  /*0700*/  LDS R8, [R13+0x1c0] ;  /* 0x0001c0000d087984 */ /* 0x000e240000000800 */
[----:B------:R-:W-:Y:S02]  /*0710*/  FFMA R9, R24, R9, R25 ;  /* 0x0000000918097223 */ /* 0x000fe40000000019 */
[----:B------:R-:W-:Y:S02]  /*0720*/  LDS R25, [R13+0x200] ;  /* 0x000200000d197984 */ /* 0x000fe40000000800 */
[----:B------:R-:W-:-:S02]  /*0730*/  FFMA R9, R26, R10, R9 ;  /* 0x0000000a1a097223 */ /* 0x000fc40000000009 */
[----:B------:R-:W-:Y:S04]  /*0740*/  LDS R24, [R13+0x240] ;  /* 0x000240000d187984 */ /* 0x000fe80000000800 */
[----:B------:R-:W-:Y:S01]  /*0750*/  LDS R26, [R13+0x280] ;  /* 0x000280000d1a7984 */ /* 0x000fe20000000800 */
[----:B0-----:R-:W-:-:S03]  /*0760*/  FFMA R27, R8, R11, R9 ;  /* 0x0000000b081b7223 */ /* 0x001fc60000000009 */
        /* <DEDUP_REMOVED lines=12> */
[----:B------:R-:W-:-:S04]  /*0830*/  FFMA R9, R24, R9, R25 ;  /* 0x0000000918097223 */ /* 0x000fc80000000019 */
[----:B------:R-:W-:-:S04]  /*0840*/  FFMA R9, R26, R10, R9 ;  /* 0x0000000a1a097223 */ /* 0x000fc80000000009 */
[----:B0-----:R-:W-:Y:S01]  /*0850*/  FFMA R25, R8, R11, R9 ;  /* 0x0000000b08197223 */ /* 0x001fe20000000009 */
[----:B------:R-:W-:Y:S06]  /*0860*/  BAR.SYNC.DEFER_BLOCKING 0x0 ;  /* 0x0000000000007b1d */ /* 0x000fec0000010000 */
[----:B------:R-:W-:Y:S05]  /*0870*/  @P0 BRA `(.L_x_7) ;  /* 0xfffffff800a80947 */ /* 0x000fea000383ffff */
.L_x_0:
[----:B------:R-:W-:-:S04]  /*0880*/  VIMNMX R3, PT, PT, R22, R19, !PT ;  /* 0x0000001316037248 */ /* 0x000fc80007fe0100 */
[----:B------:R-:W-:-:S13]  /*0890*/  ISETP.GE.AND P0, PT, R3, R6, PT ;  /* 0x000000060300720c */ /* 0x000fda0003f06270 */
[----:B------:R-:W-:Y:S05]  /*08a0*/  @P0 EXIT ;  /* 0x000000000000094d */ /* 0x000fea0003800000 */
[----:B------:R-:W0:Y:S01]  /*08b0*/  LDC.64 R2, c[0x0][0x390] ;  /* 0x0000e400ff027b82 */ /* 0x000e220000000a00 */
[----:B------:R-:W-:-:S04]  /*08c0*/  IMAD R19, R19, R6, R22 ;  /* 0x0000000613137224 */ /* 0x000fc800078e0216 */
[----:B0-----:R-:W-:-:S05]  /*08d0*/  IMAD.WIDE R2, R19, 0x4, R2 ;  /* 0x0000000413027825 */ /* 0x001fca00078e0202 */
[----:B------:R-:W-:Y:S01]  /*08e0*/  STG.E desc[UR8][R2.64], R25 ;  /* 0x0000001902007986 */ /* 0x000fe2000c101908 */
[----:B------:R-:W-:Y:S05]  /*08f0*/  EXIT ;  /* 0x000000000000794d */ /* 0x000fea0003800000 */
.L_x_8:
[----:B------:R-:W-:-:S00]  /*0900*/  BRA `(.L_x_8) ;  /* 0xfffffffc00fc7947 */ /* 0x000fc0000383ffff */
[----:B------:R-:W-:-:S00]  /*0910*/  NOP ;  /* 0x0000000000007918 */ /* 0x000fc00000000000 */
        /* <DEDUP_REMOVED lines=14> */
.L_x_15:


//--------------------- .text._Z12matMulKernelPfS_S_iPi --------------------------
	.section	.text._Z12matMulKernelPfS_S_iPi,"ax",@progbits
	.align	128
        .global         _Z12matMulKernelPfS_S_iPi
        .type           _Z12matMulKernelPfS_S_iPi,@function
        .size           _Z12matMulKernelPfS_S_iPi,(.L_x_16 - _Z12matMulKernelPfS_S_iPi)
        .other          _Z12matMulKernelPfS_S_iPi,@"STO_CUDA_ENTRY STV_DEFAULT"
_Z12matMulKernelPfS_S_iPi:
.text._Z12matMulKernelPfS_S_iPi:
[----:B------:R-:W-:Y:S01]  /*0000*/  LDC R1, c[0x0][0x37c] ;  /* 0x0000df00ff017b82 */ /* 0x000fe20000000800 */
[----:B------:R-:W0:Y:S07]  /*0010*/  S2R R11, SR_TID.X ;  /* 0x00000000000b7919 */ /* 0x000e2e0000002100 */
[----:B------:R-:W0:Y:S01]  /*0020*/  LDC R10, c[0x0][0x360] ;  /* 0x0000d800ff0a7b82 */ /* 0x000e220000000800 */
[----:B------:R-:W1:Y:S07]  /*0030*/  S2R R2, SR_TID.Y ;  /* 0x0000000000027919 */ /* 0x000e6e0000002200 */
[----:B------:R-:W0:Y:S08]  /*0040*/  S2UR UR4, SR_CTAID.X ;  /* 0x00000000000479c3 */ /* 0x000e300000002500 */
[----:B------:R-:W1:Y:S08]  /*0050*/  S2UR UR5, SR_CTAID.Y ;  /* 0x00000000000579c3 */ /* 0x000e700000002600 */
[----:B------:R-:W1:Y:S08]  /*0060*/  LDC R3, c[0x0][0x364] ;  /* 0x0000d900ff037b82 */ /* 0x000e700000000800 */
[----:B------:R-:W2:Y:S01]  /*0070*/  LDC R0, c[0x0][0x398] ;  /* 0x0000e600ff007b82 */ /* 0x000ea20000000800 */
[----:B0-----:R-:W-:-:S02]  /*0080*/  IMAD R10, R10, UR4, R11 ;  /* 0x000000040a0a7c24 */ /* 0x001fc4000f8e020b */
[----:B-1----:R-:W-:-:S05]  /*0090*/  IMAD R3, R3, UR5, R2 ;  /* 0x0000000503037c24 */ /* 0x002fca000f8e0202 */
[----:B------:R-:W-:-:S04]  /*00a0*/  VIMNMX R5, PT, PT, R10, R3, !PT ;  /* 0x000000030a057248 */ /* 0x000fc80007fe0100 */
[----:B--2---:R-:W-:-:S13]  /*00b0*/  ISETP.GE.AND P0, PT, R5, R0, PT ;  /* 0x000000000500720c */ /* 0x004fda0003f06270 */
[----:B------:R-:W-:Y:S05]  /*00c0*/  @P0 EXIT ;  /* 0x000000000000094d */ /* 0x000fea0003800000 */
[----:B------:R-:W-:Y:S01]  /*00d0*/  ISETP.GE.U32.AND P0, PT, R0, 0x8, PT ;  /* 0x000000080000780c */ /* 0x000fe20003f06070 */
[----:B------:R-:W0:Y:S01]  /*00e0*/  LDCU.64 UR6, c[0x0][0x358] ;  /* 0x00006b00ff0677ac */ /* 0x000e220008000a00 */
[----:B------:R-:W-:Y:S01]  /*00f0*/  IMAD R2, R3, R0, RZ ;  /* 0x0000000003027224 */ /* 0x000fe200078e02ff */
[----:B------:R-:W-:Y:S01]  /*0100*/  SHF.R.S32.HI R11, RZ, 0x1f, R10 ;  /* 0x0000001fff0b7819 */ /* 0x000fe2000001140a */
[----:B------:R-:W-:Y:S02]  /*0110*/  IMAD.MOV.U32 R17, RZ, RZ, RZ ;  /* 0x000000ffff117224 */ /* 0x000fe400078e00ff */
[----:B------:R-:W-:Y:S02]  /*0120*/  IMAD.MOV.U32 R5, RZ, RZ, RZ ;  /* 0x000000ffff057224 */ /* 0x000fe400078e00ff */
[----:B------:R-:W-:-:S05]  /*0130*/  IMAD.MOV.U32 R3, RZ, RZ, RZ ;  /* 0x000000ffff037224 */ /* 0x000fca00078e00ff */
[----:B------:R-:W-:Y:S05]  /*0140*/  @!P0 BRA `(.L_x_9) ;  /* 0x00000004003c8947 */ /* 0x000fea0003800000 */
[----:B------:R-:W1:Y:S01]  /*0150*/  LDCU.128 UR8, c[0x0][0x380] ;  /* 0x00007000ff0877ac */ /* 0x000e620008000c00 */
[----:B------:R-:W2:Y:S01]  /*0160*/  LDC.64 R12, c[0x0][0x3a0] ;  /* 0x0000e800ff0c7b82 */ /* 0x000ea20000000a00 */
[C---:B------:R-:W-:Y:S01]  /*0170*/  LOP3.LUT R4, R0.reuse, 0x7ffffff8, RZ, 0xc0, !PT ;  /* 0x7ffffff800047812 */ /* 0x040fe200078ec0ff */
[----:B------:R-:W-:Y:S01]  /*0180*/  IMAD.MOV.U32 R5, RZ, RZ, RZ ;  /* 0x000000ffff057224 */ /* 0x000fe200078e00ff */
[----:B------:R-:W-:Y:S01]  /*0190*/  SHF.R.U32.HI R8, RZ, 0x1e, R0 ;  /* 0x0000001eff087819 */ /* 0x000fe20000011600 */
[----:B------:R-:W-:Y:S02]  /*01a0*/  IMAD.MOV.U32 R17, RZ, RZ, RZ ;  /* 0x000000ffff117224 */ /* 0x000fe400078e00ff */
[----:B------:R-:W-:Y:S02]  /*01b0*/  IMAD.SHL.U32 R7, R0, 0x4, RZ ;  /* 0x0000000400077824 */ /* 0x000fe400078e00ff */
[----:B------:R-:W-:Y:S01]  /*01c0*/  IMAD.MOV.U32 R9, RZ, RZ, R4 ;  /* 0x000000ffff097224 */ /* 0x000fe200078e0004 */
[----:B-1----:R-:W-:-:S02]  /*01d0*/  LEA R6, P0, R10, UR10, 0x2 ;  /* 0x0000000a0a067c11 */ /* 0x002fc4000f8010ff */
[----:B------:R-:W-:Y:S02]  /*01e0*/  LEA R14, P1, R2, UR8, 0x2 ;  /* 0x00000008020e7c11 */ /* 0x000fe4000f8210ff */
[----:B------:R-:W-:Y:S02]  /*01f0*/  LEA.HI.X R3, R10, UR11, R11, 0x2, P0 ;  /* 0x0000000b0a037c11 */ /* 0x000fe400080f140b */
[----:B------:R-:W-:Y:S02]  /*0200*/  LEA.HI.X R15, R2, UR9, RZ, 0x2, P1 ;  /* 0x00000009020f7c11 */ /* 0x000fe400088f14ff */
[----:B------:R-:W-:-:S05]  /*0210*/  IADD3 R14, P0, PT, R14, 0x10, RZ ;  /* 0x000000100e0e7810 */ /* 0x000fca0007f1e0ff */
[----:B------:R-:W-:-:S08]  /*0220*/  IMAD.X R15, RZ, RZ, R15, P0 ;  /* 0x000000ffff0f7224 */ /* 0x000fd000000e060f */
.L_x_10:
[----:B------:R-:W-:Y:S01]  /*0230*/  IMAD.MOV.U32 R21, RZ, RZ, R3 ;  /* 0x000000ffff157224 */ /* 0x000fe200078e0003 */
[----:B0-----:R-:W3:Y:S01]  /*0240*/  LDG.E R22, desc[UR6][R14.64+-0x10] ;  /* 0xfffff0060e167981 */ /* 0x001ee2000c1e1900 */
[----:B------:R-:W-:-:S05]  /*0250*/  IMAD.MOV.U32 R20, RZ, RZ, R6 ;  /* 0x000000ffff147224 */ /* 0x000fca00078e0006 */
[----:B------:R-:W3:Y:S01]  /*0260*/  LDG.E R21, desc[UR6][R20.64] ;  /* 0x0000000614157981 */ /* 0x000ee2000c1e1900 */
[----:B------:R-:W0:Y:S01]  /*0270*/  S2R R16, SR_LANEID ;  /* 0x0000000000107919 */ /* 0x000e220000000000 */
[----:B------:R-:W-:Y:S02]  /*0280*/  VOTEU.ANY UR4, UPT, PT ;  /* 0x0000000000047886 */ /* 0x000fe400038e0100 */
[----:B------:R-:W1:Y:S01]  /*0290*/  POPC R25, UR4 ;  /* 0x0000000400197d09 */ /* 0x000e620008000000 */
[----:B------:R-:W-:Y:S01]  /*02a0*/  UFLO.U32 UR4, UR4 ;  /* 0x00000004000472bd */ /* 0x000fe200080e0000 */
[----:B------:R-:W-:-:S04]  /*02b0*/  IADD3 R18, P1, PT, R7, R6, RZ ;  /* 0x0000000607127210 */ /* 0x000fc80007f3e0ff */
[----:B------:R-:W-:Y:S01]  /*02c0*/  IADD3.X R19, PT, PT, R8, R3, RZ, P1, !PT ;  /* 0x0000000308137210 */ /* 0x000fe20000ffe4ff */
[----:B-1----:R-:W-:Y:S01]  /*02d0*/  IMAD.SHL.U32 R25, R25, 0x2, RZ ;  /* 0x0000000219197824 */ /* 0x002fe200078e00ff */
[----:B0-----:R-:W-:Y:S02]  /*02e0*/  ISETP.EQ.U32.AND P0, PT, R16, UR4, PT ;  /* 0x0000000410007c0c */ /* 0x001fe4000bf02070 */
[----:B------:R-:W-:-:S11]  /*02f0*/  IADD3 R16, P1, PT, R7, R18, RZ ;  /* 0x0000001207107210 */ /* 0x000fd60007f3e0ff */
[----:B--2---:R1:W-:Y:S04]  /*0300*/  @P0 REDG.E.ADD.STRONG.GPU desc[UR6][R12.64], R25 ;  /* 0x000000190c00098e */ /* 0x0043e8000c12e106 */
[----:B------:R-:W2:Y:S04]  /*0310*/  LDG.E R18, desc[UR6][R18.64] ;  /* 0x0000000612127981 */ /* 0x000ea8000c1e1900 */
[----:B------:R-:W2:Y:S04]  /*0320*/  LDG.E R28, desc[UR6][R14.64+-0xc] ;  /* 0xfffff4060e1c7981 */ /* 0x000ea8000c1e1900 */
[----:B------:R1:W-:Y:S04]  /*0330*/  @P0 REDG.E.ADD.STRONG.GPU desc[UR6][R12.64], R25 ;  /* 0x000000190c00098e */ /* 0x0003e8000c12e106 */
[----:B------:R-:W4:Y:S01]  /*0340*/  LDG.E R26, desc[UR6][R14.64+-0x8] ;  /* 0xfffff8060e1a7981 */ /* 0x000f22000c1e1900 */
[----:B---3--:R-:W-:Y:S01]  /*0350*/  FFMA R21, R22, R21, R17 ;  /* 0x0000001516157223 */ /* 0x008fe20000000011 */
[----:B------:R-:W-:Y:S01]  /*0360*/  IMAD.X R17, R8, 0x1, R19, P1 ;  /* 0x0000000108117824 */ /* 0x000fe200008e0613 */
[----:B------:R-:W-:-:S05]  /*0370*/  IADD3 R22, P1, PT, R7, R16, RZ ;  /* 0x0000001007167210 */ /* 0x000fca0007f3e0ff */
[----:B------:R-:W-:Y:S02]  /*0380*/  IMAD.X R23, R8, 0x1, R17, P1 ;  /* 0x0000000108177824 */ /* 0x000fe400008e0611 */
[----:B------:R0:W4:Y:S04]  /*0390*/  LDG.E R17, desc[UR6][R16.64] ;  /* 0x0000000610117981 */ /* 0x000128000c1e1900 */
[----:B------:R1:W-:Y:S04]  /*03a0*/  @P0 REDG.E.ADD.STRONG.GPU desc[UR6][R12.64], R25 ;  /* 0x000000190c00098e */ /* 0x0003e8000c12e106 */
[----:B------:R3:W5:Y:S04]  /*03b0*/  LDG.E R27, desc[UR6][R22.64] ;  /* 0x00000006161b7981 */ /* 0x000768000c1e1900 */
[----:B------:R-:W5:Y:S01]  /*03c0*/  LDG.E R24, desc[UR6][R14.64+-0x4] ;  /* 0xfffffc060e187981 */ /* 0x000f62000c1e1900 */
[----:B------:R-:W-:-:S03]  /*03d0*/  IADD3 R20, P1, PT, R7, R22, RZ ;  /* 0x0000001607147210 */ /* 0x000fc60007f3e0ff */
[----:B------:R1:W-:Y:S01]  /*03e0*/  @P0 REDG.E.ADD.STRONG.GPU desc[UR6][R12.64], R25 ;  /* 0x000000190c00098e */ /* 0x0003e2000c12e106 */
[----:B--2---:R-:W-:Y:S01]  /*03f0*/  FFMA R29, R28, R18, R21 ;  /* 0x000000121c1d7223 */ /* 0x004fe20000000015 */
[----:B------:R-:W-:Y:S01]  /*0400*/  IMAD.X R21, R8, 0x1, R23, P1 ;  /* 0x0000000108157824 */ /* 0x000fe200008e0617 */
[----:B------:R-:W-:-:S04]  /*0410*/  IADD3 R18, P1, PT, R7, R20, RZ ;  /* 0x0000001407127210 */ /* 0x000fc80007f3e0ff */
[----:B------:R-:W2:Y:S01]  /*0420*/  LDG.E R20, desc[UR6][R20.64] ;  /* 0x0000000614147981 */ /* 0x000ea2000c1e1900 */
[----:B------:R-:W-:Y:S01]  /*0430*/  IMAD.X R19, R8, 0x1, R21, P1 ;  /* 0x0000000108137824 */ /* 0x000fe200008e0615 */
[----:B0-----:R-:W-:Y:S01]  /*0440*/  IADD3 R16, P1, PT, R7, R18, RZ ;  /* 0x0000001207107210 */ /* 0x001fe20007f3e0ff */
[----:B----4-:R-:W-:-:S04]  /*0450*/  FFMA R29, R26, R17, R29 ;  /* 0x000000111a1d7223 */ /* 0x010fc8000000001d */
[----:B------:R-:W-:Y:S01]  /*0460*/  IMAD.X R17, R8, 0x1, R19, P1 ;  /* 0x0000000108117824 */ /* 0x000fe200008e0613 */
[----:B---3--:R-:W-:Y:S01]  /*0470*/  IADD3 R22, P1, PT, R7, R16, RZ ;  /* 0x0000001007167210 */ /* 0x008fe20007f3e0ff */
[----:B-----5:R-:W-:Y:S02]  /*0480*/  FFMA R24, R24, R27, R29 ;  /* 0x0000001b18187223 */ /* 0x020fe4000000001d */
[----:B------:R-:W2:Y:S04]  /*0490*/  LDG.E R27, desc[UR6][R14.64] ;  /* 0x000000060e1b7981 */ /* 0x000ea8000c1e1900 */
[----:B------:R1:W-:Y:S01]  /*04a0*/  @P0 REDG.E.ADD.STRONG.GPU desc[UR6][R12.64], R25 ;  /* 0x000000190c00098e */ /* 0x0003e2000c12e106 */
[----:B------:R-:W-:-:S03]  /*04b0*/  IMAD.X R23, R8, 0x1, R17, P1 ;  /* 0x0000000108177824 */ /* 0x000fc600008e0611 */
[----:B------:R-:W3:Y:S04]  /*04c0*/  LDG.E R19, desc[UR6][R18.64] ;  /* 0x0000000612137981 */ /* 0x000ee8000c1e1900 */
[----:B------:R-:W3:Y:S04]  /*04d0*/  LDG.E R26, desc[UR6][R14.64+0x4] ;  /* 0x000004060e1a7981 */ /* 0x000ee8000c1e1900 */
[----:B------:R1:W-:Y:S04]  /*04e0*/  @P0 REDG.E.ADD.STRONG.GPU desc[UR6][R12.64], R25 ;  /* 0x000000190c00098e */ /* 0x0003e8000c12e106 */
[----:B------:R-:W4:Y:S04]  /*04f0*/  LDG.E R16, desc[UR6][R16.64] ;  /* 0x0000000610107981 */ /* 0x000f28000c1e1900 */
[----:B------:R-:W4:Y:S04]  /*0500*/  LDG.E R29, desc[UR6][R14.64+0x8] ;  /* 0x000008060e1d7981 */ /* 0x000f28000c1e1900 */
[----:B------:R1:W-:Y:S04]  /*0510*/  @P0 REDG.E.ADD.STRONG.GPU desc[UR6][R12.64], R25 ;  /* 0x000000190c00098e */ /* 0x0003e8000c12e106 */
[----:B------:R-:W5:Y:S04]  /*0520*/  LDG.E R22, desc[UR6][R22.64] ;  /* 0x0000000616167981 */ /* 0x000f68000c1e1900 */
[----:B------:R0:W5:Y:S04]  /*0530*/  LDG.E R21, desc[UR6][R14.64+0xc] ;  /* 0x00000c060e157981 */ /* 0x000168000c1e1900 */
[----:B------:R1:W-:Y:S01]  /*0540*/  @P0 REDG.E.ADD.STRONG.GPU desc[UR6][R12.64], R25 ;  /* 0x000000190c00098e */ /* 0x0003e2000c12e106 */
[----:B------:R-:W-:-:S04]  /*0550*/  IADD3 R9, P0, PT, R9, -0x8, RZ ;  /* 0xfffffff809097810 */ /* 0x000fc80007f1e0ff */
[----:B------:R-:W-:Y:S02]  /*0560*/  IADD3.X R5, PT, PT, R5, -0x1, RZ, P0, !PT ;  /* 0xffffffff05057810 */ /* 0x000fe400007fe4ff */
[----:B------:R-:W-:-:S04]  /*0570*/  ISETP.NE.U32.AND P0, PT, R9, RZ, PT ;  /* 0x000000ff0900720c */ /* 0x000fc80003f05070 */
[----:B------:R-:W-:Y:S02]  /*0580*/  ISETP.NE.AND.EX P0, PT, R5, RZ, PT, P0 ;  /* 0x000000ff0500720c */ /* 0x000fe40003f05300 */
[----:B0-----:R-:W-:Y:S02]  /*0590*/  IADD3 R14, P2, PT, R14, 0x20, RZ ;  /* 0x000000200e0e7810 */ /* 0x001fe40007f5e0ff */
[----:B------:R-:W-:-:S03]  /*05a0*/  LEA R6, P1, R0, R6, 0x5 ;  /* 0x0000000600067211 */ /* 0x000fc600078228ff */
[----:B------:R-:W-:Y:S01]  /*05b0*/  IMAD.X R15, RZ, RZ, R15, P2 ;  /* 0x000000ffff0f7224 */ /* 0x000fe200010e060f */
[----:B------:R-:W-:Y:S01]  /*05c0*/  LEA.HI.X R3, R0, R3, RZ, 0x5, P1 ;  /* 0x0000000300037211 */ /* 0x000fe200008f2cff */
[----:B--2---:R-:W-:-:S04]  /*05d0*/  FFMA R27, R27, R20, R24 ;  /* 0x000000141b1b7223 */ /* 0x004fc80000000018 */
[----:B---3--:R-:W-:-:S04]  /*05e0*/  FFMA R26, R26, R19, R27 ;  /* 0x000000131a1a7223 */ /* 0x008fc8000000001b */
[----:B----4-:R-:W-:-:S04]  /*05f0*/  FFMA R16, R29, R16, R26 ;  /* 0x000000101d107223 */ /* 0x010fc8000000001a */
[----:B-----5:R-:W-:Y:S01]  /*0600*/  FFMA R17, R21, R22, R16 ;  /* 0x0000001615117223 */ /* 0x020fe20000000010 */
[----:B-1----:R-:W-:Y:S06]  /*0610*/  @P0 BRA `(.L_x_10) ;  /* 0xfffffffc00040947 */ /* 0x002fec000383ffff */
[----:B------:R-:W-:Y:S01]  /*0620*/  MOV R5, R4 ;  /* 0x0000000400057202 */ /* 0x000fe20000000f00 */
[----:B------:R-:W-:-:S07]  /*0630*/  IMAD.MOV.U32 R3, RZ, RZ, RZ ;  /* 0x000000ffff037224 */ /* 0x000fce00078e00ff */
.L_x_9:
[----:B------:R-:W-:-:S13]  /*0640*/  LOP3.LUT P0, RZ, R0, 0x7, RZ, 0xc0, !PT ;  /* 0x0000000700ff7812 */ /* 0x000fda000780c0ff */
[----:B------:R-:W-:Y:S05]  /*0650*/  @!P0 BRA `(.L_x_11) ;  /* 0x0000000400b88947 */ /* 0x000fea0003800000 */
[----:B------:R-:W-:-:S04]  /*0660*/  LOP3.LUT R4, R0, 0x7, RZ, 0xc0, !PT ;  /* 0x0000000700047812 */ /* 0x000fc800078ec0ff */
[----:B------:R-:W-:-:S04]  /*0670*/  IADD3 R4, P1, PT, R4, -0x1, RZ ;  /* 0xffffffff04047810 */ /* 0x000fc80007f3e0ff */
[----:B------:R-:W-:Y:S01]  /*0680*/  ISETP.GE.U32.AND P0, PT, R4, 0x3, PT ;  /* 0x000000030400780c */ /* 0x000fe20003f06070 */
[----:B------:R-:W-:Y:S01]  /*0690*/  IMAD.X R4, RZ, RZ, -0x1, P1 ;  /* 0xffffffffff047424 */ /* 0x000fe200008e06ff */
[----:B------:R-:W-:-:S04]  /*06a0*/  LOP3.LUT P1, R16, R0, 0x3, RZ, 0xc0, !PT ;  /* 0x0000000300107812 */ /* 0x000fc8000782c0ff */
[----:B------:R-:W-:-:S13]  /*06b0*/  ISETP.GE.U32.AND.EX P0, PT, R4, RZ, PT, P0 ;  /* 0x000000ff0400720c */ /* 0x000fda0003f06100 */
[----:B------:R-:W-:Y:S05]  /*06c0*/  @!P0 BRA `(.L_x_12) ;  /* 0x0000000000ac8947 */ /* 0x000fea0003800000 */
[----:B------:R-:W1:Y:S01]  /*06d0*/  S2R R14, SR_LANEID ;  /* 0x00000000000e7919 */ /* 0x000e620000000000 */
[----:B------:R-:W2:Y:S01]  /*06e0*/  LDCU.128 UR8, c[0x0][0x380] ;  /* 0x00007000ff0877ac */ /* 0x000ea20008000c00 */
[-C--:B------:R-:W-:Y:S01]  /*06f0*/  IMAD.WIDE.U32 R8, R5, R0.reuse, R10 ;  /* 0x0000000005087225 */ /* 0x080fe200078e000a */
[----:B------:R-:W3:Y:S01]  /*0700*/  LDC.64 R6, c[0x0][0x3a0] ;  /* 0x0000e800ff067b82 */ /* 0x000ee20000000a00 */
[----:B------:R-:W-:Y:S01]  /*0710*/  IADD3 R12, P0, PT, R2, R5, RZ ;  /* 0x00000005020c7210 */ /* 0x000fe20007f1e0ff */
[----:B------:R-:W-:Y:S01]  /*0720*/  VOTEU.ANY UR4, UPT, PT ;  /* 0x0000000000047886 */ /* 0x000fe200038e0100 */
[----:B------:R-:W-:Y:S01]  /*0730*/  IMAD R13, R3, R0, RZ ;  /* 0x00000000030d7224 */ /* 0x000fe200078e02ff */
[----:B------:R-:W4:Y:S01]  /*0740*/  POPC R4, UR4 ;  /* 0x0000000400047d09 */ /* 0x000f220008000000 */
[----:B------:R-:W-:Y:S01]  /*0750*/  IMAD.SHL.U32 R15, R0, 0x4, RZ ;  /* 0x00000004000f7824 */ /* 0x000fe200078e00ff */
[----:B------:R-:W-:Y:S01]  /*0760*/  UFLO.U32 UR4, UR4 ;  /* 0x00000004000472bd */ /* 0x000fe200080e0000 */
[----:B------:R-:W-:Y:S01]  /*0770*/  IMAD.IADD R9, R9, 0x1, R13 ;  /* 0x0000000109097824 */ /* 0x000fe200078e020d */
[----:B------:R-:W-:-:S02]  /*0780*/  SHF.R.U32.HI R23, RZ, 0x1e, R0 ;  /* 0x0000001eff177819 */ /* 0x000fc40000011600 */
[----:B--2---:R-:W-:-:S04]  /*0790*/  LEA R20, P2, R8, UR10, 0x2 ;  /* 0x0000000a08147c11 */ /* 0x004fc8000f8410ff */
[----:B------:R-:W-:Y:S01]  /*07a0*/  LEA.HI.X R21, R8, UR11, R9, 0x2, P2 ;  /* 0x0000000b08157c11 */ /* 0x000fe200090f1409 */
[----:B------:R-:W-:Y:S01]  /*07b0*/  IMAD.X R9, RZ, RZ, R3, P0 ;  /* 0x000000ffff097224 */ /* 0x000fe200000e0603 */
[----:B------:R-:W-:Y:S02]  /*07c0*/  IADD3 R18, P3, PT, R15, R20, RZ ;  /* 0x000000140f127210 */ /* 0x000fe40007f7e0ff */
[----:B------:R-:W-:Y:S01]  /*07d0*/  LEA R8, P2, R12, UR8, 0x2 ;  /* 0x000000080c087c11 */ /* 0x000fe2000f8410ff */
[----:B----4-:R-:W-:Y:S01]  /*07e0*/  IMAD.SHL.U32 R27, R4, 0x2, RZ ;  /* 0x00000002041b7824 */ /* 0x010fe200078e00ff */
[----:B0-----:R-:W2:Y:S01]  /*07f0*/  LDG.E R20, desc[UR6][R20.64] ;  /* 0x0000000614147981 */ /* 0x001ea2000c1e1900 */
[----:B------:R-:W-:Y:S01]  /*0800*/  IMAD.X R19, R23, 0x1, R21, P3 ;  /* 0x0000000117137824 */ /* 0x000fe200018e0615 */
[----:B------:R-:W-:Y:S02]  /*0810*/  LEA.HI.X R9, R12, UR9, R9, 0x2, P2 ;  /* 0x000000090c097c11 */ /* 0x000fe400090f1409 */
[----:B-1----:R-:W-:-:S02]  /*0820*/  ISETP.EQ.U32.AND P0, PT, R14, UR4, PT ;  /* 0x000000040e007c0c */ /* 0x002fc4000bf02070 */
[C---:B------:R-:W-:Y:S01]  /*0830*/  IADD3 R12, P2, PT, R15.reuse, R18, RZ ;  /* 0x000000120f0c7210 */ /* 0x040fe20007f5e0ff */
[----:B------:R-:W2:Y:S03]  /*0840*/  LDG.E R4, desc[UR6][R8.64] ;  /* 0x0000000608047981 */ /* 0x000ea6000c1e1900 */
[----:B------:R-:W-:Y:S02]  /*0850*/  IADD3 R14, P3, PT, R15, R12, RZ ;  /* 0x0000000c0f0e7210 */ /* 0x000fe40007f7e0ff */
[----:B------:R-:W-:-:S05]  /*0860*/  IADD3.X R13, PT, PT, R23, R19, RZ, P2, !PT ;  /* 0x00000013170d7210 */ /* 0x000fca00017fe4ff */
[----:B------:R-:W-:Y:S01]  /*0870*/  IMAD.X R15, R23, 0x1, R13, P3 ;  /* 0x00000001170f7824 */ /* 0x000fe200018e060d */
[----:B---3--:R1:W-:Y:S04]  /*0880*/  @P0 REDG.E.ADD.STRONG.GPU desc[UR6][R6.64], R27 ;  /* 0x0000001b0600098e */ /* 0x0083e8000c12e106 */
[----:B------:R-:W3:Y:S04]  /*0890*/  LDG.E R18, desc[UR6][R18.64] ;  /* 0x0000000612127981 */ /* 0x000ee8000c1e1900 */
[----:B------:R-:W3:Y:S04]  /*08a0*/  LDG.E R23, desc[UR6][R8.64+0x4] ;  /* 0x0000040608177981 */ /* 0x000ee8000c1e1900 */
[----:B------:R1:W-:Y:S04]  /*08b0*/  @P0 REDG.E.ADD.STRONG.GPU desc[UR6][R6.64], R27 ;  /* 0x0000001b0600098e */ /* 0x0003e8000c12e106 */
[----:B------:R-:W4:Y:S04]  /*08c0*/  LDG.E R12, desc[UR6][R12.64] ;  /* 0x000000060c0c7981 */ /* 0x000f28000c1e1900 */
[----:B------:R-:W4:Y:S04]  /*08d0*/  LDG.E R21, desc[UR6][R8.64+0x8] ;  /* 0x0000080608157981 */ /* 0x000f28000c1e1900 */
[----:B------:R1:W-:Y:S04]  /*08e0*/  @P0 REDG.E.ADD.STRONG.GPU desc[UR6][R6.64], R27 ;  /* 0x0000001b0600098e */ /* 0x0003e8000c12e106 */
[----:B------:R-:W5:Y:S04]  /*08f0*/  LDG.E R25, desc[UR6][R8.64+0xc] ;  /* 0x00000c0608197981 */ /* 0x000f68000c1e1900 */
[----:B------:R-:W5:Y:S04]  /*0900*/  LDG.E R14, desc[UR6][R14.64] ;  /* 0x000000060e0e7981 */ /* 0x000f68000c1e1900 */
[----:B------:R1:W-:Y:S01]  /*0910*/  @P0 REDG.E.ADD.STRONG.GPU desc[UR6][R6.64], R27 ;  /* 0x0000001b0600098e */ /* 0x0003e2000c12e106 */
[----:B------:R-:W-:-:S05]  /*0920*/  IADD3 R5, P0, PT, R5, 0x4, RZ ;  /* 0x0000000405057810 */ /* 0x000fca0007f1e0ff */
[----:B------:R-:W-:Y:S02]  /*0930*/  IMAD.X R3, RZ, RZ, R3, P0 ;  /* 0x000000ffff037224 */ /* 0x000fe400000e0603 */
[----:B--2---:R-:W-:-:S04]  /*0940*/  FFMA R4, R4, R20, R17 ;  /* 0x0000001404047223 */ /* 0x004fc80000000011 */
[----:B---3--:R-:W-:-:S04]  /*0950*/  FFMA R4, R23, R18, R4 ;  /* 0x0000001217047223 */ /* 0x008fc80000000004 */
[----:B----4-:R-:W-:-:S04]  /*0960*/  FFMA R4, R21, R12, R4 ;  /* 0x0000000c15047223 */ /* 0x010fc80000000004 */
[----:B-1---5:R-:W-:-:S07]  /*0970*/  FFMA R17, R25, R14, R4 ;  /* 0x0000000e19117223 */ /* 0x022fce0000000004 */
.L_x_12:
[----:B------:R-:W-:Y:S05]  /*0980*/  @!P1 BRA `(.L_x_11) ;  /* 0x0000000000ec9947 */ /* 0x000fea0003800000 */
[----:B------:R-:W-:Y:S02]  /*0990*/  ISETP.NE.AND P1, PT, R16, 0x1, PT ;  /* 0x000000011000780c */ /* 0x000fe40003f25270 */
[----:B------:R-:W-:-:S04]  /*09a0*/  LOP3.LUT R4, R0, 0x1, RZ, 0xc0, !PT ;  /* 0x0000000100047812 */ /* 0x000fc800078ec0ff */
[----:B------:R-:W-:-:S07]  /*09b0*/  ISETP.NE.U32.AND P0, PT, R4, 0x1, PT ;  /* 0x000000010400780c */ /* 0x000fce0003f05070 */
[----:B------:R-:W-:Y:S06]  /*09c0*/  @!P1 BRA `(.L_x_13) ;  /* 0x00000000007c9947 */ /* 0x000fec0003800000 */
[----:B------:R-:W1:Y:S01]  /*09d0*/  S2R R12, SR_LANEID ;  /* 0x00000000000c7919 */ /* 0x000e620000000000 */
[----:B------:R-:W2:Y:S01]  /*09e0*/  LDCU.128 UR8, c[0x0][0x380] ;  /* 0x00007000ff0877ac */ /* 0x000ea20008000c00 */
[----:B------:R-:W3:Y:S01]  /*09f0*/  LDC.64 R6, c[0x0][0x3a0] ;  /* 0x0000e800ff067b82 */ /* 0x000ee20000000a00 */
[----:B------:R-:W-:Y:S01]  /*0a00*/  IMAD.MOV.U32 R8, RZ, RZ, R10 ;  /* 0x000000ffff087224 */ /* 0x000fe200078e000a */
[----:B------:R-:W-:Y:S01]  /*0a10*/  IADD3 R13, P3, PT, R2, R5, RZ ;  /* 0x00000005020d7210 */ /* 0x000fe20007f7e0ff */
[----:B------:R-:W-:Y:S01]  /*0a20*/  VOTEU.ANY UR4, UPT, PT ;  /* 0x0000000000047886 */ /* 0x000fe200038e0100 */
[----:B------:R-:W-:Y:S01]  /*0a30*/  IMAD.MOV.U32 R9, RZ, RZ, R11 ;  /* 0x000000ffff097224 */ /* 0x000fe200078e000b */
[----:B------:R-:W4:Y:S01]  /*0a40*/  POPC R4, UR4 ;  /* 0x0000000400047d09 */ /* 0x000f220008000000 */
[----:B------:R-:W-:Y:S01]  /*0a50*/  UFLO.U32 UR4, UR4 ;  /* 0x00000004000472bd */ /* 0x000fe200080e0000 */
[-C--:B------:R-:W-:Y:S02]  /*0a60*/  IMAD R15, R3, R0.reuse, RZ ;  /* 0x00000000030f7224 */ /* 0x080fe400078e02ff */
[----:B------:R-:W-:-:S04]  /*0a70*/  IMAD.WIDE.U32 R8, R5, R0, R8 ;  /* 0x0000000005087225 */ /* 0x000fc800078e0008 */
[----:B------:R-:W-:Y:S02]  /*0a80*/  IMAD.IADD R15, R9, 0x1, R15 ;  /* 0x00000001090f7824 */ /* 0x000fe400078e020f */
[----:B------:R-:W-:Y:S01]  /*0a90*/  IMAD.X R16, RZ, RZ, R3, P3 ;  /* 0x000000ffff107224 */ /* 0x000fe200018e0603 */
[----:B--2---:R-:W-:Y:S01]  /*0aa0*/  LEA R14, P4, R8, UR10, 0x2 ;  /* 0x0000000a080e7c11 */ /* 0x004fe2000f8810ff */
[----:B----4-:R-:W-:-:S03]  /*0ab0*/  IMAD.SHL.U32 R21, R4, 0x2, RZ ;  /* 0x0000000204157824 */ /* 0x010fc600078e00ff */
[----:B------:R-:W-:Y:S02]  /*0ac0*/  LEA.HI.X R15, R8, UR11, R15, 0x2, P4 ;  /* 0x0000000b080f7c11 */ /* 0x000fe4000a0f140f */
[----:B------:R-:W-:-:S03]  /*0ad0*/  LEA R8, P3, R0, R14, 0x2 ;  /* 0x0000000e00087211 */ /* 0x000fc600078610ff */
[----:B0-----:R-:W2:Y:S01]  /*0ae0*/  LDG.E R14, desc[UR6][R14.64] ;  /* 0x000000060e0e7981 */ /* 0x001ea2000c1e1900 */
[----:B------:R-:W-:Y:S02]  /*0af0*/  LEA.HI.X R9, R0, R15, RZ, 0x2, P3 ;  /* 0x0000000f00097211 */ /* 0x000fe400018f14ff */
[----:B-1----:R-:W-:Y:S02]  /*0b00*/  ISETP.EQ.U32.AND P1, PT, R12, UR4, PT ;  /* 0x000000040c007c0c */ /* 0x002fe4000bf22070 */
[----:B------:R-:W-:-:S04]  /*0b10*/  LEA R12, P2, R13, UR8, 0x2 ;  /* 0x000000080d0c7c11 */ /* 0x000fc8000f8410ff */
[----:B------:R-:W-:-:S05]  /*0b20*/  LEA.HI.X R13, R13, UR9, R16, 0x2, P2 ;  /* 0x000000090d0d7c11 */ /* 0x000fca00090f1410 */
[----:B------:R-:W2:Y:S04]  /*0b30*/  LDG.E R4, desc[UR6][R12.64] ;  /* 0x000000060c047981 */ /* 0x000ea8000c1e1900 */
[----:B---3--:R1:W-:Y:S04]  /*0b40*/  @P1 REDG.E.ADD.STRONG.GPU desc[UR6][R6.64], R21 ;  /* 0x000000150600198e */ /* 0x0083e8000c12e106 */
[----:B------:R-:W3:Y:S04]  /*0b50*/  LDG.E R19, desc[UR6][R12.64+0x4] ;  /* 0x000004060c137981 */ /* 0x000ee8000c1e1900 */
[----:B------:R-:W3:Y:S04]  /*0b60*/  LDG.E R8, desc[UR6][R8.64] ;  /* 0x0000000608087981 */ /* 0x000ee8000c1e1900 */
[----:B------:R1:W-:Y:S01]  /*0b70*/  @P1 REDG.E.ADD.STRONG.GPU desc[UR6][R6.64], R21 ;  /* 0x000000150600198e */ /* 0x0003e2000c12e106 */
[----:B------:R-:W-:-:S04]  /*0b80*/  IADD3 R5, P1, PT, R5, 0x2, RZ ;  /* 0x0000000205057810 */ /* 0x000fc80007f3e0ff */
[----:B------:R-:W-:Y:S01]  /*0b90*/  IADD3.X R3, PT, PT, RZ, R3, RZ, P1, !PT ;  /* 0x00000003ff037210 */ /* 0x000fe20000ffe4ff */
[----:B--2---:R-:W-:-:S04]  /*0ba0*/  FFMA R4, R4, R14, R17 ;  /* 0x0000000e04047223 */ /* 0x004fc80000000011 */
[----:B-1-3--:R-:W-:-:S07]  /*0bb0*/  FFMA R17, R19, R8, R4 ;  /* 0x0000000813117223 */ /* 0x00afce0000000004 */
.L_x_13:
[----:B------:R-:W-:Y:S05]  /*0bc0*/  @P0 BRA `(.L_x_11) ;  /* 0x00000000005c0947 */ /* 0x000fea0003800000 */
[----:B------:R-:W1:Y:S01]  /*0bd0*/  S2R R15, SR_LANEID ;  /* 0x00000000000f7919 */ /* 0x000e620000000000 */
[----:B------:R-:W2:Y:S01]  /*0be0*/  LDCU.128 UR8, c[0x0][0x380] ;  /* 0x00007000ff0877ac */ /* 0x000ea20008000c00 */
[----:B------:R-:W-:Y:S01]  /*0bf0*/  IMAD.MOV.U32 R6, RZ, RZ, R10 ;  /* 0x000000ffff067224 */ /* 0x000fe200078e000a */
[----:B------:R-:W-:Y:S01]  /*0c00*/  IADD3 R9, P0, PT, R2, R5, RZ ;  /* 0x0000000502097210 */ /* 0x000fe20007f1e0ff */
[----:B------:R-:W-:Y:S01]  /*0c10*/  IMAD.MOV.U32 R7, RZ, RZ, R11 ;  /* 0x000000ffff077224 */ /* 0x000fe200078e000b */
[----:B------:R-:W-:Y:S01]  /*0c20*/  VOTEU.ANY UR4, UPT, PT ;  /* 0x0000000000047886 */ /* 0x000fe200038e0100 */
[-C--:B------:R-:W-:Y:S01]  /*0c30*/  IMAD R13, R3, R0.reuse, RZ ;  /* 0x00000000030d7224 */ /* 0x080fe200078e02ff */
[----:B------:R-:W-:Y:S01]  /*0c40*/  UFLO.U32 UR5, UR4 ;  /* 0x00000004000572bd */ /* 0x000fe200080e0000 */
[----:B------:R-:W-:Y:S02]  /*0c50*/  IMAD.WIDE.U32 R6, R5, R0, R6 ;  /* 0x0000000005067225 */ /* 0x000fe400078e0006 */
[----:B------:R-:W3:Y:S01]  /*0c60*/  LDC.64 R4, c[0x0][0x3a0] ;  /* 0x0000e800ff047b82 */ /* 0x000ee20000000a00 */
[----:B------:R-:W4:Y:S01]  /*0c70*/  POPC R0, UR4 ;  /* 0x0000000400007d09 */ /* 0x000f220008000000 */
[----:B------:R-:W-:-:S02]  /*0c80*/  IMAD.X R14, RZ, RZ, R3, P0 ;  /* 0x000000ffff0e7224 */ /* 0x000fc400000e0603 */
[----:B------:R-:W-:Y:S01]  /*0c90*/  IMAD.IADD R3, R7, 0x1, R13 ;  /* 0x0000000107037824 */ /* 0x000fe200078e020d */
[C---:B--2---:R-:W-:Y:S02]  /*0ca0*/  LEA R8, P1, R9.reuse, UR8, 0x2 ;  /* 0x0000000809087c11 */ /* 0x044fe4000f8210ff */
[C---:B------:R-:W-:Y:S02]  /*0cb0*/  LEA R12, P2, R6.reuse, UR10, 0x2 ;  /* 0x0000000a060c7c11 */ /* 0x040fe4000f8410ff */
[----:B------:R-:W-:Y:S02]  /*0cc0*/  LEA.HI.X R9, R9, UR9, R14, 0x2, P1 ;  /* 0x0000000909097c11 */ /* 0x000fe400088f140e */
[----:B------:R-:W-:Y:S02]  /*0cd0*/  LEA.HI.X R13, R6, UR11, R3, 0x2, P2 ;  /* 0x0000000b060d7c11 */ /* 0x000fe400090f1403 */
[----:B-1----:R-:W-:Y:S01]  /*0ce0*/  ISETP.EQ.U32.AND P0, PT, R15, UR5, PT ;  /* 0x000000050f007c0c */ /* 0x002fe2000bf02070 */
[----:B----4-:R-:W-:Y:S01]  /*0cf0*/  IMAD.SHL.U32 R3, R0, 0x2, RZ ;  /* 0x0000000200037824 */ /* 0x010fe200078e00ff */
[----:B0-----:R-:W2:Y:S04]  /*0d00*/  LDG.E R8, desc[UR6][R8.64] ;  /* 0x0000000608087981 */ /* 0x001ea8000c1e1900 */
[----:B------:R-:W2:Y:S07]  /*0d10*/  LDG.E R12, desc[UR6][R12.64] ;  /* 0x000000060c0c7981 */ /* 0x000eae000c1e1900 */
[----:B---3--:R1:W-:Y:S02]  /*0d20*/  @P0 REDG.E.ADD.STRONG.GPU desc[UR6][R4.64], R3 ;  /* 0x000000030400098e */ /* 0x0083e4000c12e106 */
[----:B-12---:R-:W-:-:S07]  /*0d30*/  FFMA R17, R8, R12, R17 ;  /* 0x0000000c08117223 */ /* 0x006fce0000000011 */
.L_x_11:
[----:B------:R-:W1:Y:S01]  /*0d40*/  LDC.64 R4, c[0x0][0x390] ;  /* 0x0000e400ff047b82 */ /* 0x000e620000000a00 */
[----:B------:R-:W-:-:S04]  /*0d50*/  IMAD.IADD R3, R10, 0x1, R2 ;  /* 0x000000010a037824 */ /* 0x000fc800078e0202 */
[----:B-1----:R-:W-:-:S05]  /*0d60*/  IMAD.WIDE R2, R3, 0x4, R4 ;  /* 0x0000000403027825 */ /* 0x002fca00078e0204 */
[----:B0-----:R-:W-:Y:S01]  /*0d70*/  STG.E desc[UR6][R2.64], R17 ;  /* 0x0000001102007986 */ /* 0x001fe2000c101906 */
[----:B------:R-:W-:Y:S05]  /*0d80*/  EXIT ;  /* 0x000000000000794d */ /* 0x000fea0003800000 */
.L_x_14:
        /* <DEDUP_REMOVED lines=15> */
.L_x_16:


//--------------------- .nv.shared._Z22matMulWithTilingKernelPfS_S_iPi --------------------------
	.section	.nv.shared._Z22matMulWithTilingKernelPfS_S_iPi,"aw",@nobits
	.sectionflags	@""
	.align	4
.nv.shared._Z22matMulWithTilingKernelPfS_S_iPi:
	.zero		3072


//--------------------- .nv.shared.reserved.0     --------------------------
	.section	.nv.shared.reserved.0,"aw",@nobits
	.weak		__nv_reservedSMEM_offset_0_alias
	.size		__nv_reservedSMEM_offset_0_alias, 0, 64
	.other		__nv_reservedSMEM_offset_0_alias,@"STO_CUDA_RESERVED_SHARED STV_DEFAULT"
__nv_reservedSMEM_offset_0_alias:
	.zero		0
	.zero		64


//--------------------- .nv.constant0._Z22matMulWithTilingKernelPfS_S_iPi --------------------------
	.section	.nv.constant0._Z22matMulWithTilingKernelPfS_S_iPi,"a",@progbits
	.sectionflags	@""
	.align	4
.nv.constant0._Z22matMulWithTilingKernelPfS_S_iPi:
	.zero		936


//--------------------- .nv.constant0._Z12matMulKernelPfS_S_iPi --------------------------
	.section	.nv.constant0._Z12matMulKernelPfS_S_iPi,"a",@progbits
	.sectionflags	@""
	.align	4
.nv.constant0._Z12matMulKernelPfS_S_iPi:
	.zero		936


//--------------------- SYMBOLS --------------------------

	.type		.nv.reservedSmem.offset0,@object
	.size		.nv.reservedSmem.offset0,0x4
	.type		.nv.reservedSmem.cap,@object
	.size		.nv.reservedSmem.cap,0x4
